	.target	sm_90a

	.elftype	@"ET_EXEC"


//--------------------- .note.nv.tkinfo           --------------------------
	.section	.note.nv.tkinfo,"",@"SHT_NOTE"
	.sectionflags	@"SHF_NOTE_NV_TKINFO"
	.tkinfo
        /*0018*/ 	.word	0x00000002
        /*0030*/ 	.string	""
        /*0030*/ 	.string	"ptxas"
        /*0030*/ 	.string	"Cuda compilation tools, release 13.0, V13.0.88"
        /*0030*/ 	.string	"Build cuda_13.0.r13.0/compiler.36424714_0"
        /*0030*/ 	.string	"-arch sm_90a -m 64 "



//--------------------- .note.nv.cuinfo           --------------------------
	.section	.note.nv.cuinfo,"",@"SHT_NOTE"
	.sectionflags	@"SHF_NOTE_NV_CUINFO"
        /*0018*/ 	.short	0x0002
        /*001a*/ 	.short	0x005a
        /*001c*/ 	.short	0x0082
	.zero		2


//--------------------- .nv.info                  --------------------------
	.section	.nv.info,"",@"SHT_CUDA_INFO"
	.align	4


	//----- nvinfo : EIATTR_REGCOUNT
	.align		4
        /*0000*/ 	.byte	0x04, 0x2f
        /*0002*/ 	.short	(.L_12 - .L_11)
	.align		4
.L_11:
        /*0004*/ 	.word	index@(_ZN7cutlass13device_kernelINS_4gemm6kernel13GemmUniversalIN4cute5tupleIJiiiiEEENS1_10collective13CollectiveMmaINS1_40MainloopSm90TmaGmmaWarpSpecializedSparseILi4ENS5_IJNS4_1CILi1EEESB_SB_EEENS1_35KernelTmaWarpSpecializedCooperativeEEENS5_IJNSA_ILi256EEESF_NSA_ILi64EEEEEENS_6half_tENS5_IJNS4_6LayoutINS5_IJiNS5_IJNSA_ILi2EEEiEEEiEEENS5_IJlNS5_IJSB_SK_EEElEEEEENSJ_INS5_IJNS5_IJNS5_IJNSA_ILi8EEESK_NSA_ILi4EEEEEEiEEENS5_IJNS5_IJNSA_ILi16EEESK_SK_EEEiEEEiEEENS5_IJNS5_IJNS5_IJSG_SU_NSA_ILi1024EEEEEENSA_ILi4096EEEEEENS5_IJNS5_IJSB_NSA_ILi512EEENSA_ILi32EEEEEElEEElEEEEEEEESI_NS5_IJlSB_lEEENS4_8TiledMMAINS4_8MMA_AtomIJNS4_4SM904GMMA6SPARSE27GMMA_64x256x32_F32F16F16_SSILNS1D_5MajorE0ELS1G_0ELNS1D_7ScaleInE1ELS1H_1ELNS1D_9SparseSelE0EEEEEENSJ_INS5_IJSK_SB_SB_EEENS5_IJSB_NSA_ILi0EEES1M_EEEEENS5_IJNS4_10UnderscoreES1P_S1P_EEEEENS4_13SM90_TMA_LOADENS4_14ComposedLayoutINS4_7SwizzleILi2ELi4ELi3EEENS4_25smem_sparse_ptr_flag_bitsILi2ELi16EEENSJ_INS5_IJNS5_IJSB_SQ_EEENS5_IJSK_S13_EEEEEENS5_IJNS5_IJS1M_SG_EEESN_EEEEEEEvNS4_8identityES1S_NS1T_INS1U_ILi3ELi4ELi3EEENS4_18smem_ptr_flag_bitsILi16EEENSJ_INS5_IJSQ_SG_EEENS5_IJSG_SB_EEEEEEEvS25_EENS_8epilogue10collective6detail29Sm90TmaWarpSpecializedAdapterINS2F_15DefaultEpilogueIfNS5_IJSB_llEEES2J_NS2E_6thread17LinearCombinationIfLi1EffLNS2K_9ScaleType4KindE0ELNS_15FloatRoundStyleE2EfEENS1_15EpilogueDefaultEEEEEvvEEEEvNT_6ParamsE)
        /*0008*/ 	.word	0x000000a8


	//----- nvinfo : EIATTR_FRAME_SIZE
	.align		4
.L_12:
        /*000c*/ 	.byte	0x04, 0x11
        /*000e*/ 	.short	(.L_14 - .L_13)
	.align		4
.L_13:
        /*0010*/ 	.word	index@(_ZN7cutlass13device_kernelINS_4gemm6kernel13GemmUniversalIN4cute5tupleIJiiiiEEENS1_10collective13CollectiveMmaINS1_40MainloopSm90TmaGmmaWarpSpecializedSparseILi4ENS5_IJNS4_1CILi1EEESB_SB_EEENS1_35KernelTmaWarpSpecializedCooperativeEEENS5_IJNSA_ILi256EEESF_NSA_ILi64EEEEEENS_6half_tENS5_IJNS4_6LayoutINS5_IJiNS5_IJNSA_ILi2EEEiEEEiEEENS5_IJlNS5_IJSB_SK_EEElEEEEENSJ_INS5_IJNS5_IJNS5_IJNSA_ILi8EEESK_NSA_ILi4EEEEEEiEEENS5_IJNS5_IJNSA_ILi16EEESK_SK_EEEiEEEiEEENS5_IJNS5_IJNS5_IJSG_SU_NSA_ILi1024EEEEEENSA_ILi4096EEEEEENS5_IJNS5_IJSB_NSA_ILi512EEENSA_ILi32EEEEEElEEElEEEEEEEESI_NS5_IJlSB_lEEENS4_8TiledMMAINS4_8MMA_AtomIJNS4_4SM904GMMA6SPARSE27GMMA_64x256x32_F32F16F16_SSILNS1D_5MajorE0ELS1G_0ELNS1D_7ScaleInE1ELS1H_1ELNS1D_9SparseSelE0EEEEEENSJ_INS5_IJSK_SB_SB_EEENS5_IJSB_NSA_ILi0EEES1M_EEEEENS5_IJNS4_10UnderscoreES1P_S1P_EEEEENS4_13SM90_TMA_LOADENS4_14ComposedLayoutINS4_7SwizzleILi2ELi4ELi3EEENS4_25smem_sparse_ptr_flag_bitsILi2ELi16EEENSJ_INS5_IJNS5_IJSB_SQ_EEENS5_IJSK_S13_EEEEEENS5_IJNS5_IJS1M_SG_EEESN_EEEEEEEvNS4_8identityES1S_NS1T_INS1U_ILi3ELi4ELi3EEENS4_18smem_ptr_flag_bitsILi16EEENSJ_INS5_IJSQ_SG_EEENS5_IJSG_SB_EEEEEEEvS25_EENS_8epilogue10collective6detail29Sm90TmaWarpSpecializedAdapterINS2F_15DefaultEpilogueIfNS5_IJSB_llEEES2J_NS2E_6thread17LinearCombinationIfLi1EffLNS2K_9ScaleType4KindE0ELNS_15FloatRoundStyleE2EfEENS1_15EpilogueDefaultEEEEEvvEEEEvNT_6ParamsE)
        /*0014*/ 	.word	0x00000660


	//----- nvinfo : EIATTR_MIN_STACK_SIZE
	.align		4
.L_14:
        /*0018*/ 	.byte	0x04, 0x12
        /*001a*/ 	.short	(.L_16 - .L_15)
	.align		4
.L_15:
        /*001c*/ 	.word	index@(_ZN7cutlass13device_kernelINS_4gemm6kernel13GemmUniversalIN4cute5tupleIJiiiiEEENS1_10collective13CollectiveMmaINS1_40MainloopSm90TmaGmmaWarpSpecializedSparseILi4ENS5_IJNS4_1CILi1EEESB_SB_EEENS1_35KernelTmaWarpSpecializedCooperativeEEENS5_IJNSA_ILi256EEESF_NSA_ILi64EEEEEENS_6half_tENS5_IJNS4_6LayoutINS5_IJiNS5_IJNSA_ILi2EEEiEEEiEEENS5_IJlNS5_IJSB_SK_EEElEEEEENSJ_INS5_IJNS5_IJNS5_IJNSA_ILi8EEESK_NSA_ILi4EEEEEEiEEENS5_IJNS5_IJNSA_ILi16EEESK_SK_EEEiEEEiEEENS5_IJNS5_IJNS5_IJSG_SU_NSA_ILi1024EEEEEENSA_ILi4096EEEEEENS5_IJNS5_IJSB_NSA_ILi512EEENSA_ILi32EEEEEElEEElEEEEEEEESI_NS5_IJlSB_lEEENS4_8TiledMMAINS4_8MMA_AtomIJNS4_4SM904GMMA6SPARSE27GMMA_64x256x32_F32F16F16_SSILNS1D_5MajorE0ELS1G_0ELNS1D_7ScaleInE1ELS1H_1ELNS1D_9SparseSelE0EEEEEENSJ_INS5_IJSK_SB_SB_EEENS5_IJSB_NSA_ILi0EEES1M_EEEEENS5_IJNS4_10UnderscoreES1P_S1P_EEEEENS4_13SM90_TMA_LOADENS4_14ComposedLayoutINS4_7SwizzleILi2ELi4ELi3EEENS4_25smem_sparse_ptr_flag_bitsILi2ELi16EEENSJ_INS5_IJNS5_IJSB_SQ_EEENS5_IJSK_S13_EEEEEENS5_IJNS5_IJS1M_SG_EEESN_EEEEEEEvNS4_8identityES1S_NS1T_INS1U_ILi3ELi4ELi3EEENS4_18smem_ptr_flag_bitsILi16EEENSJ_INS5_IJSQ_SG_EEENS5_IJSG_SB_EEEEEEEvS25_EENS_8epilogue10collective6detail29Sm90TmaWarpSpecializedAdapterINS2F_15DefaultEpilogueIfNS5_IJSB_llEEES2J_NS2E_6thread17LinearCombinationIfLi1EffLNS2K_9ScaleType4KindE0ELNS_15FloatRoundStyleE2EfEENS1_15EpilogueDefaultEEEEEvvEEEEvNT_6ParamsE)
        /*0020*/ 	.word	0x00000660
.L_16:


//--------------------- .nv.compat                --------------------------
	.section	.nv.compat,"",@"SHT_CUDA_COMPAT_INFO"
	.align	4
        /*0000*/ 	.byte	0x02, 0x09, 0x01, 0x00, 0x02, 0x02, 0x04, 0x00, 0x02, 0x05, 0x05, 0x00, 0x03, 0x07, 0x01, 0x01
        /*0010*/ 	.byte	0x02, 0x03, 0x01, 0x00, 0x02, 0x06, 0x01, 0x00, 0x04, 0x0b, 0x08, 0x00, 0x00, 0x00, 0x00, 0x00
        /*0020*/ 	.byte	0x00, 0x00, 0x00, 0x00


//--------------------- .nv.info._ZN7cutlass13device_kernelINS_4gemm6kernel13GemmUniversalIN4cute5tupleIJiiiiEEENS1_10collective13CollectiveMmaINS1_40MainloopSm90TmaGmmaWarpSpecializedSparseILi4ENS5_IJNS4_1CILi1EEESB_SB_EEENS1_35KernelTmaWarpSpecializedCooperativeEEENS5_IJNSA_ILi256EEESF_NSA_ILi64EEEEEENS_6half_tENS5_IJNS4_6LayoutINS5_IJiNS5_IJNSA_ILi2EEEiEEEiEEENS5_IJlNS5_IJSB_SK_EEElEEEEENSJ_INS5_IJNS5_IJNS5_IJNSA_ILi8EEESK_NSA_ILi4EEEEEEiEEENS5_IJNS5_IJNSA_ILi16EEESK_SK_EEEiEEEiEEENS5_IJNS5_IJNS5_IJSG_SU_NSA_ILi1024EEEEEENSA_ILi4096EEEEEENS5_IJNS5_IJSB_NSA_ILi512EEENSA_ILi32EEEEEElEEElEEEEEEEESI_NS5_IJlSB_lEEENS4_8TiledMMAINS4_8MMA_AtomIJNS4_4SM904GMMA6SPARSE27GMMA_64x256x32_F32F16F16_SSILNS1D_5MajorE0ELS1G_0ELNS1D_7ScaleInE1ELS1H_1ELNS1D_9SparseSelE0EEEEEENSJ_INS5_IJSK_SB_SB_EEENS5_IJSB_NSA_ILi0EEES1M_EEEEENS5_IJNS4_10UnderscoreES1P_S1P_EEEEENS4_13SM90_TMA_LOADENS4_14ComposedLayoutINS4_7SwizzleILi2ELi4ELi3EEENS4_25smem_sparse_ptr_flag_bitsILi2ELi16EEENSJ_INS5_IJNS5_IJSB_SQ_EEENS5_IJSK_S13_EEEEEENS5_IJNS5_IJS1M_SG_EEESN_EEEEEEEvNS4_8identityES1S_NS1T_INS1U_ILi3ELi4ELi3EEENS4_18smem_ptr_flag_bitsILi16EEENSJ_INS5_IJSQ_SG_EEENS5_IJSG_SB_EEEEEEEvS25_EENS_8epilogue10collective6detail29Sm90TmaWarpSpecializedAdapterINS2F_15DefaultEpilogueIfNS5_IJSB_llEEES2J_NS2E_6thread17LinearCombinationIfLi1EffLNS2K_9ScaleType4KindE0ELNS_15FloatRoundStyleE2EfEENS1_15EpilogueDefaultEEEEEvvEEEEvNT_6ParamsE --------------------------
	.section	.nv.info._ZN7cutlass13device_kernelINS_4gemm6kernel13GemmUniversalIN4cute5tupleIJiiiiEEENS1_10collective13CollectiveMmaINS1_40MainloopSm90TmaGmmaWarpSpecializedSparseILi4ENS5_IJNS4_1CILi1EEESB_SB_EEENS1_35KernelTmaWarpSpecializedCooperativeEEENS5_IJNSA_ILi256EEESF_NSA_ILi64EEEEEENS_6half_tENS5_IJNS4_6LayoutINS5_IJiNS5_IJNSA_ILi2EEEiEEEiEEENS5_IJlNS5_IJSB_SK_EEElEEEEENSJ_INS5_IJNS5_IJNS5_IJNSA_ILi8EEESK_NSA_ILi4EEEEEEiEEENS5_IJNS5_IJNSA_ILi16EEESK_SK_EEEiEEEiEEENS5_IJNS5_IJNS5_IJSG_SU_NSA_ILi1024EEEEEENSA_ILi4096EEEEEENS5_IJNS5_IJSB_NSA_ILi512EEENSA_ILi32EEEEEElEEElEEEEEEEESI_NS5_IJlSB_lEEENS4_8TiledMMAINS4_8MMA_AtomIJNS4_4SM904GMMA6SPARSE27GMMA_64x256x32_F32F16F16_SSILNS1D_5MajorE0ELS1G_0ELNS1D_7ScaleInE1ELS1H_1ELNS1D_9SparseSelE0EEEEEENSJ_INS5_IJSK_SB_SB_EEENS5_IJSB_NSA_ILi0EEES1M_EEEEENS5_IJNS4_10UnderscoreES1P_S1P_EEEEENS4_13SM90_TMA_LOADENS4_14ComposedLayoutINS4_7SwizzleILi2ELi4ELi3EEENS4_25smem_sparse_ptr_flag_bitsILi2ELi16EEENSJ_INS5_IJNS5_IJSB_SQ_EEENS5_IJSK_S13_EEEEEENS5_IJNS5_IJS1M_SG_EEESN_EEEEEEEvNS4_8identityES1S_NS1T_INS1U_ILi3ELi4ELi3EEENS4_18smem_ptr_flag_bitsILi16EEENSJ_INS5_IJSQ_SG_EEENS5_IJSG_SB_EEEEEEEvS25_EENS_8epilogue10collective6detail29Sm90TmaWarpSpecializedAdapterINS2F_15DefaultEpilogueIfNS5_IJSB_llEEES2J_NS2E_6thread17LinearCombinationIfLi1EffLNS2K_9ScaleType4KindE0ELNS_15FloatRoundStyleE2EfEENS1_15EpilogueDefaultEEEEEvvEEEEvNT_6ParamsE,"",@"SHT_CUDA_INFO"
	.sectionflags	@""
	.align	4


	//----- nvinfo : EIATTR_CUDA_API_VERSION
	.align		4
        /*0000*/ 	.byte	0x04, 0x37
        /*0002*/ 	.short	(.L_18 - .L_17)
.L_17:
        /*0004*/ 	.word	0x00000082


	//----- nvinfo : EIATTR_KPARAM_INFO
	.align		4
.L_18:
        /*0008*/ 	.byte	0x04, 0x17
        /*000a*/ 	.short	(.L_20 - .L_19)
.L_19:
        /*000c*/ 	.word	0x00000000
        /*0010*/ 	.short	0x0000
        /*0012*/ 	.short	0x0070
        /*0014*/ 	.byte	0x00, 0xf0, 0x01, 0x14


	//----- nvinfo : EIATTR_SPARSE_MMA_MASK
	.align		4
.L_20:
        /*0018*/ 	.byte	0x03, 0x50
        /*001a*/ 	.short	0x0002


	//----- nvinfo : EIATTR_MAXREG_COUNT
	.align		4
        /*001c*/ 	.byte	0x03, 0x1b
        /*001e*/ 	.short	0x00a8


	//----- nvinfo : EIATTR_NUM_BARRIERS
	.align		4
        /*0020*/ 	.byte	0x02, 0x4c
        /*0022*/ 	.byte	0x01
	.zero		1


	//----- nvinfo : EIATTR_ANNOTATIONS
	.align		4
        /*0024*/ 	.byte	0x04, 0x55
        /*0026*/ 	.short	(.L_22 - .L_21)


	//   ....[0]....
.L_21:
        /*0028*/ 	.word	0x00000001
        /*002c*/ 	.byte	0xc0, 0x05, 0x00, 0x00, 0x01, 0x00, 0x00, 0x00, 0xe0, 0x05, 0x00, 0x00, 0x01, 0x00, 0x00, 0x00
        /* <DEDUP_REMOVED lines=433> */
        /*1b4c*/ 	.byte	0xf0, 0x8b, 0x01, 0x00


	//----- nvinfo : EIATTR_MERCURY_ISA_VERSION
	.align		4
.L_22:
        /*1b50*/ 	.byte	0x03, 0x5f
        /*1b52*/ 	.short	0x0101


	//----- nvinfo : EIATTR_INT_WARP_WIDE_INSTR_OFFSETS
	.align		4
        /*1b54*/ 	.byte	0x04, 0x31
        /*1b56*/ 	.short	(.L_24 - .L_23)


	//   ....[0]....
.L_23:
        /*1b58*/ 	.word	0x000004b0


	//   ....[1]....
        /*1b5c*/ 	.word	0x000004d0


	//   ....[2]....
        /*1b60*/ 	.word	0x000005d0


	//----- nvinfo : EIATTR_COOP_GROUP_MASK_REGIDS
	.align		4
.L_24:
        /*1b64*/ 	.byte	0x04, 0x29
        /*1b66*/ 	.short	(.L_26 - .L_25)


	//   ....[0]....
.L_25:
        /*1b68*/ 	.word	0xffffffff


	//   ....[1]....
        /*1b6c*/ 	.word	0xffffffff


	//   ....[2]....
        /*1b70*/ 	.word	0xffffffff


	//   ....[3]....
        /*1b74*/ 	.word	0xffffffff


	//   ....[4]....
        /*1b78*/ 	.word	0xffffffff


	//----- nvinfo : EIATTR_COOP_GROUP_INSTR_OFFSETS
	.align		4
.L_26:
        /*1b7c*/ 	.byte	0x04, 0x28
        /*1b7e*/ 	.short	(.L_28 - .L_27)


	//   ....[0]....
.L_27:
        /*1b80*/ 	.word	0x00000070


	//   ....[1]....
        /*1b84*/ 	.word	0x00000080


	//   ....[2]....
        /*1b88*/ 	.word	0x000001d0


	//   ....[3]....
        /*1b8c*/ 	.word	0x000003f0


	//   ....[4]....
        /*1b90*/ 	.word	0x00001c40


	//----- nvinfo : EIATTR_REG_RECONFIG
	.align		4
.L_28:
        /*1b94*/ 	.byte	0x01, 0x54
	.zero		2


	//----- nvinfo : EIATTR_MBARRIER_INSTR_OFFSETS
	.align		4
        /*1b98*/ 	.byte	0x04, 0x39
        /*1b9a*/ 	.short	(.L_30 - .L_29)


	//   ....[0]....
.L_29:
        /*1b9c*/ 	.word	0x00000350
        /*1ba0*/ 	.word	0x000000ff
        /*1ba4*/ 	.word	0x00000000
        /*1ba8*/ 	.short	0x0100
        /*1baa*/ 	.byte	0x0a
	.zero		1


	//   ....[1]....
        /*1bac*/ 	.word	0x00000360
        /*1bb0*/ 	.word	0x000000ff
        /*1bb4*/ 	.word	0x00000020
        /*1bb8*/ 	.short	0x0100
        /*1bba*/ 	.byte	0x0a
	.zero		1


	//   ....[2]....
        /*1bbc*/ 	.word	0x00000370
        /*1bc0*/ 	.word	0x000000ff
        /*1bc4*/ 	.word	0x00000008
        /*1bc8*/ 	.short	0x0100
        /*1bca*/ 	.byte	0x0a
	.zero		1


	//   ....[3]....
        /*1bcc*/ 	.word	0x00000380
        /*1bd0*/ 	.word	0x000000ff
        /*1bd4*/ 	.word	0x00000028
        /*1bd8*/ 	.short	0x0100
        /*1bda*/ 	.byte	0x0a
	.zero		1


	//   ....[4]....
        /*1bdc*/ 	.word	0x00000390
        /*1be0*/ 	.word	0x000000ff
        /*1be4*/ 	.word	0x00000010
        /*1be8*/ 	.short	0x0100
        /*1bea*/ 	.byte	0x0a
	.zero		1


	//   ....[5]....
        /*1bec*/ 	.word	0x000003a0
        /*1bf0*/ 	.word	0x000000ff
        /*1bf4*/ 	.word	0x00000030
        /*1bf8*/ 	.short	0x0100
        /*1bfa*/ 	.byte	0x0a
	.zero		1


	//   ....[6]....
        /*1bfc*/ 	.word	0x000003b0
        /*1c00*/ 	.word	0x000000ff
        /*1c04*/ 	.word	0x00000018
        /*1c08*/ 	.short	0x0100
        /*1c0a*/ 	.byte	0x0a
	.zero		1


	//   ....[7]....
        /*1c0c*/ 	.word	0x000003c0
        /*1c10*/ 	.word	0x000000ff
        /*1c14*/ 	.word	0x00000038
        /*1c18*/ 	.short	0x0100
        /*1c1a*/ 	.byte	0x0a
	.zero		1


	//   ....[8]....
        /*1c1c*/ 	.word	0x00000600
        /*1c20*/ 	.word	0x000000ff
        /*1c24*/ 	.word	0x00000050
        /*1c28*/ 	.short	0x0100
        /*1c2a*/ 	.byte	0x08
	.zero		1


	//   ....[9]....
        /*1c2c*/ 	.word	0x00000610
        /*1c30*/ 	.word	0x000000ff
        /*1c34*/ 	.word	0x00000058
        /*1c38*/ 	.short	0x0100
        /*1c3a*/ 	.byte	0x08
	.zero		1


	//   ....[10]....
        /*1c3c*/ 	.word	0x00001e60
        /*1c40*/ 	.word	0x000000ff
        /*1c44*/ 	.word	0x00000000
        /*1c48*/ 	.short	0x010a
        /*1c4a*/ 	.byte	0x0c
	.zero		1


	//   ....[11]....
        /*1c4c*/ 	.word	0x00001ea0
        /*1c50*/ 	.word	0x000000ff
        /*1c54*/ 	.word	0x00000000
        /*1c58*/ 	.short	0x010a
        /*1c5a*/ 	.byte	0x0c
	.zero		1


	//   ....[12]....
        /*1c5c*/ 	.word	0x00004950
        /*1c60*/ 	.word	0x000000ff
        /*1c64*/ 	.word	0x00000000
        /*1c68*/ 	.short	0x0101
        /*1c6a*/ 	.byte	0x0c
	.zero		1


	//   ....[13]....
        /*1c6c*/ 	.word	0x000186b0
        /*1c70*/ 	.word	0x0000000c
        /*1c74*/ 	.word	0x00000020
        /*1c78*/ 	.short	0x010a
        /*1c7a*/ 	.byte	0x3f
	.zero		1


	//   ....[14]....
        /*1c7c*/ 	.word	0x00018b30
        /*1c80*/ 	.word	0x00000002
        /*1c84*/ 	.word	0x00000058
        /*1c88*/ 	.short	0x0101
        /*1c8a*/ 	.byte	0x3f
	.zero		1


	//   ....[15]....
        /*1c8c*/ 	.word	0x000192a0
        /*1c90*/ 	.word	0x00000005
        /*1c94*/ 	.word	0x00000000
        /*1c98*/ 	.short	0x010a
        /*1c9a*/ 	.byte	0x3f
	.zero		1


	//   ....[16]....
        /*1c9c*/ 	.word	0x00019330
        /*1ca0*/ 	.word	0x00000007
        /*1ca4*/ 	.word	0x00000000
        /*1ca8*/ 	.short	0x010a
        /*1caa*/ 	.byte	0x3f
	.zero		1


	//   ....[17]....
        /*1cac*/ 	.word	0x000193c0
        /*1cb0*/ 	.word	0x00000007
        /*1cb4*/ 	.word	0x00000000
        /*1cb8*/ 	.short	0x010a
        /*1cba*/ 	.byte	0x3f
	.zero		1


	//   ....[18]....
        /*1cbc*/ 	.word	0x00019450
        /*1cc0*/ 	.word	0x00000003
        /*1cc4*/ 	.word	0x00000000
        /*1cc8*/ 	.short	0x010a
        /*1cca*/ 	.byte	0x3f
	.zero		1


	//   ....[19]....
        /*1ccc*/ 	.word	0x000194c0
        /*1cd0*/ 	.word	0x00000004
        /*1cd4*/ 	.word	0x00000000
        /*1cd8*/ 	.short	0x010a
        /*1cda*/ 	.byte	0x3f
	.zero		1


	//   ....[20]....
        /*1cdc*/ 	.word	0x00019590
        /*1ce0*/ 	.word	0x0000000c
        /*1ce4*/ 	.word	0x00000020
        /*1ce8*/ 	.short	0x010a
        /*1cea*/ 	.byte	0x3f
	.zero		1


	//   ....[21]....
        /*1cec*/ 	.word	0x00019670
        /*1cf0*/ 	.word	0x00000005
        /*1cf4*/ 	.word	0x00000000
        /*1cf8*/ 	.short	0x010a
        /*1cfa*/ 	.byte	0x3f
	.zero		1


	//   ....[22]....
        /*1cfc*/ 	.word	0x000196c0
        /*1d00*/ 	.word	0x00000007
        /*1d04*/ 	.word	0x00000000
        /*1d08*/ 	.short	0x010a
        /*1d0a*/ 	.byte	0x3f
	.zero		1


	//   ....[23]....
        /*1d0c*/ 	.word	0x00019710
        /*1d10*/ 	.word	0x00000007
        /*1d14*/ 	.word	0x00000000
        /*1d18*/ 	.short	0x010a
        /*1d1a*/ 	.byte	0x3f
	.zero		1


	//----- nvinfo : EIATTR_NUM_MBARRIERS
	.align		4
.L_30:
        /*1d1c*/ 	.byte	0x03, 0x38
        /*1d1e*/ 	.short	0x000a


	//----- nvinfo : EIATTR_EXIT_INSTR_OFFSETS
	.align		4
        /*1d20*/ 	.byte	0x04, 0x1c
        /*1d22*/ 	.short	(.L_32 - .L_31)


	//   ....[0]....
.L_31:
        /*1d24*/ 	.word	0x00000670


	//   ....[1]....
        /*1d28*/ 	.word	0x00000fb0


	//   ....[2]....
        /*1d2c*/ 	.word	0x00017cc0


	//   ....[3]....
        /*1d30*/ 	.word	0x00018330


	//   ....[4]....
        /*1d34*/ 	.word	0x000194a0


	//----- nvinfo : EIATTR_MAX_THREADS
	.align		4
.L_32:
        /*1d38*/ 	.byte	0x04, 0x05
        /*1d3a*/ 	.short	(.L_34 - .L_33)
.L_33:
        /*1d3c*/ 	.word	0x00000180
        /*1d40*/ 	.word	0x00000001
        /*1d44*/ 	.word	0x00000001


	//----- nvinfo : EIATTR_CRS_STACK_SIZE
	.align		4
.L_34:
        /*1d48*/ 	.byte	0x04, 0x1e
        /*1d4a*/ 	.short	(.L_36 - .L_35)
.L_35:
        /*1d4c*/ 	.word	0x00000000


	//----- nvinfo : EIATTR_CBANK_PARAM_SIZE
	.align		4
.L_36:
        /*1d50*/ 	.byte	0x03, 0x19
        /*1d52*/ 	.short	0x0570


	//----- nvinfo : EIATTR_PARAM_CBANK
	.align		4
        /*1d54*/ 	.byte	0x04, 0x0a
        /*1d56*/ 	.short	(.L_38 - .L_37)
	.align		4
.L_37:
        /*1d58*/ 	.word	index@(.nv.constant0._ZN7cutlass13device_kernelINS_4gemm6kernel13GemmUniversalIN4cute5tupleIJiiiiEEENS1_10collective13CollectiveMmaINS1_40MainloopSm90TmaGmmaWarpSpecializedSparseILi4ENS5_IJNS4_1CILi1EEESB_SB_EEENS1_35KernelTmaWarpSpecializedCooperativeEEENS5_IJNSA_ILi256EEESF_NSA_ILi64EEEEEENS_6half_tENS5_IJNS4_6LayoutINS5_IJiNS5_IJNSA_ILi2EEEiEEEiEEENS5_IJlNS5_IJSB_SK_EEElEEEEENSJ_INS5_IJNS5_IJNS5_IJNSA_ILi8EEESK_NSA_ILi4EEEEEEiEEENS5_IJNS5_IJNSA_ILi16EEESK_SK_EEEiEEEiEEENS5_IJNS5_IJNS5_IJSG_SU_NSA_ILi1024EEEEEENSA_ILi4096EEEEEENS5_IJNS5_IJSB_NSA_ILi512EEENSA_ILi32EEEEEElEEElEEEEEEEESI_NS5_IJlSB_lEEENS4_8TiledMMAINS4_8MMA_AtomIJNS4_4SM904GMMA6SPARSE27GMMA_64x256x32_F32F16F16_SSILNS1D_5MajorE0ELS1G_0ELNS1D_7ScaleInE1ELS1H_1ELNS1D_9SparseSelE0EEEEEENSJ_INS5_IJSK_SB_SB_EEENS5_IJSB_NSA_ILi0EEES1M_EEEEENS5_IJNS4_10UnderscoreES1P_S1P_EEEEENS4_13SM90_TMA_LOADENS4_14ComposedLayoutINS4_7SwizzleILi2ELi4ELi3EEENS4_25smem_sparse_ptr_flag_bitsILi2ELi16EEENSJ_INS5_IJNS5_IJSB_SQ_EEENS5_IJSK_S13_EEEEEENS5_IJNS5_IJS1M_SG_EEESN_EEEEEEEvNS4_8identityES1S_NS1T_INS1U_ILi3ELi4ELi3EEENS4_18smem_ptr_flag_bitsILi16EEENSJ_INS5_IJSQ_SG_EEENS5_IJSG_SB_EEEEEEEvS25_EENS_8epilogue10collective6detail29Sm90TmaWarpSpecializedAdapterINS2F_15DefaultEpilogueIfNS5_IJSB_llEEES2J_NS2E_6thread17LinearCombinationIfLi1EffLNS2K_9ScaleType4KindE0ELNS_15FloatRoundStyleE2EfEENS1_15EpilogueDefaultEEEEEvvEEEEvNT_6ParamsE)
        /*1d5c*/ 	.short	0x0210
        /*1d5e*/ 	.short	0x0570


	//----- nvinfo : EIATTR_SW_WAR
	.align		4
.L_38:
        /*1d60*/ 	.byte	0x04, 0x36
        /*1d62*/ 	.short	(.L_40 - .L_39)
.L_39:
        /*1d64*/ 	.word	0x00000008
.L_40:


//--------------------- .nv.callgraph             --------------------------
	.section	.nv.callgraph,"",@"SHT_CUDA_CALLGRAPH"
	.align	4
	.sectionentsize	8
	.align		4
        /*0000*/ 	.word	0x00000000
	.align		4
        /*0004*/ 	.word	0xffffffff
	.align		4
        /*0008*/ 	.word	0x00000000
	.align		4
        /*000c*/ 	.word	0xfffffffe
	.align		4
        /*0010*/ 	.word	0x00000000
	.align		4
        /*0014*/ 	.word	0xfffffffd
	.align		4
        /*0018*/ 	.word	0x00000000
	.align		4
        /*001c*/ 	.word	0xfffffffc


//--------------------- .nv.constant4             --------------------------
	.section	.nv.constant4,"a",@progbits
	.align	8
	.align		8
.nv.constant4:
        /*0000*/ 	.dword	_ZN39_INTERNAL_3bd6594a_4_k_cu_905b02e6_27854cuda3std3__45__cpo5beginE
	.align		8
        /*0008*/ 	.dword	_ZN39_INTERNAL_3bd6594a_4_k_cu_905b02e6_27854cuda3std3__45__cpo3endE
	.align		8
        /*0010*/ 	.dword	_ZN39_INTERNAL_3bd6594a_4_k_cu_905b02e6_27854cuda3std3__45__cpo6cbeginE
	.align		8
        /*0018*/ 	.dword	_ZN39_INTERNAL_3bd6594a_4_k_cu_905b02e6_27854cuda3std3__45__cpo4cendE
	.align		8
        /*0020*/ 	.dword	_ZN39_INTERNAL_3bd6594a_4_k_cu_905b02e6_27854cuda3std3__441_GLOBAL__N__3bd6594a_4_k_cu_905b02e6_27856ignoreE
	.align		8
        /*0028*/ 	.dword	_ZN39_INTERNAL_3bd6594a_4_k_cu_905b02e6_27854cuda3std3__419piecewise_constructE
	.align		8
        /*0030*/ 	.dword	_ZN39_INTERNAL_3bd6594a_4_k_cu_905b02e6_27854cuda3std3__48in_placeE
	.align		8
        /*0038*/ 	.dword	_ZN39_INTERNAL_3bd6594a_4_k_cu_905b02e6_27854cuda3std6ranges3__45__cpo4swapE
	.align		8
        /*0040*/ 	.dword	_ZN39_INTERNAL_3bd6594a_4_k_cu_905b02e6_27854cuda3std6ranges3__45__cpo9iter_moveE
	.align		8
        /*0048*/ 	.dword	_ZN39_INTERNAL_3bd6594a_4_k_cu_905b02e6_27854cute7productE
	.align		8
        /*0050*/ 	.dword	_ZN39_INTERNAL_3bd6594a_4_k_cu_905b02e6_27854cute1_E


//--------------------- .text._ZN7cutlass13device_kernelINS_4gemm6kernel13GemmUniversalIN4cute5tupleIJiiiiEEENS1_10collective13CollectiveMmaINS1_40MainloopSm90TmaGmmaWarpSpecializedSparseILi4ENS5_IJNS4_1CILi1EEESB_SB_EEENS1_35KernelTmaWarpSpecializedCooperativeEEENS5_IJNSA_ILi256EEESF_NSA_ILi64EEEEEENS_6half_tENS5_IJNS4_6LayoutINS5_IJiNS5_IJNSA_ILi2EEEiEEEiEEENS5_IJlNS5_IJSB_SK_EEElEEEEENSJ_INS5_IJNS5_IJNS5_IJNSA_ILi8EEESK_NSA_ILi4EEEEEEiEEENS5_IJNS5_IJNSA_ILi16EEESK_SK_EEEiEEEiEEENS5_IJNS5_IJNS5_IJSG_SU_NSA_ILi1024EEEEEENSA_ILi4096EEEEEENS5_IJNS5_IJSB_NSA_ILi512EEENSA_ILi32EEEEEElEEElEEEEEEEESI_NS5_IJlSB_lEEENS4_8TiledMMAINS4_8MMA_AtomIJNS4_4SM904GMMA6SPARSE27GMMA_64x256x32_F32F16F16_SSILNS1D_5MajorE0ELS1G_0ELNS1D_7ScaleInE1ELS1H_1ELNS1D_9SparseSelE0EEEEEENSJ_INS5_IJSK_SB_SB_EEENS5_IJSB_NSA_ILi0EEES1M_EEEEENS5_IJNS4_10UnderscoreES1P_S1P_EEEEENS4_13SM90_TMA_LOADENS4_14ComposedLayoutINS4_7SwizzleILi2ELi4ELi3EEENS4_25smem_sparse_ptr_flag_bitsILi2ELi16EEENSJ_INS5_IJNS5_IJSB_SQ_EEENS5_IJSK_S13_EEEEEENS5_IJNS5_IJS1M_SG_EEESN_EEEEEEEvNS4_8identityES1S_NS1T_INS1U_ILi3ELi4ELi3EEENS4_18smem_ptr_flag_bitsILi16EEENSJ_INS5_IJSQ_SG_EEENS5_IJSG_SB_EEEEEEEvS25_EENS_8epilogue10collective6detail29Sm90TmaWarpSpecializedAdapterINS2F_15DefaultEpilogueIfNS5_IJSB_llEEES2J_NS2E_6thread17LinearCombinationIfLi1EffLNS2K_9ScaleType4KindE0ELNS_15FloatRoundStyleE2EfEENS1_15EpilogueDefaultEEEEEvvEEEEvNT_6ParamsE --------------------------
	.section	.text._ZN7cutlass13device_kernelINS_4gemm6kernel13GemmUniversalIN4cute5tupleIJiiiiEEENS1_10collective13CollectiveMmaINS1_40MainloopSm90TmaGmmaWarpSpecializedSparseILi4ENS5_IJNS4_1CILi1EEESB_SB_EEENS1_35KernelTmaWarpSpecializedCooperativeEEENS5_IJNSA_ILi256EEESF_NSA_ILi64EEEEEENS_6half_tENS5_IJNS4_6LayoutINS5_IJiNS5_IJNSA_ILi2EEEiEEEiEEENS5_IJlNS5_IJSB_SK_EEElEEEEENSJ_INS5_IJNS5_IJNS5_IJNSA_ILi8EEESK_NSA_ILi4EEEEEEiEEENS5_IJNS5_IJNSA_ILi16EEESK_SK_EEEiEEEiEEENS5_IJNS5_IJNS5_IJSG_SU_NSA_ILi1024EEEEEENSA_ILi4096EEEEEENS5_IJNS5_IJSB_NSA_ILi512EEENSA_ILi32EEEEEElEEElEEEEEEEESI_NS5_IJlSB_lEEENS4_8TiledMMAINS4_8MMA_AtomIJNS4_4SM904GMMA6SPARSE27GMMA_64x256x32_F32F16F16_SSILNS1D_5MajorE0ELS1G_0ELNS1D_7ScaleInE1ELS1H_1ELNS1D_9SparseSelE0EEEEEENSJ_INS5_IJSK_SB_SB_EEENS5_IJSB_NSA_ILi0EEES1M_EEEEENS5_IJNS4_10UnderscoreES1P_S1P_EEEEENS4_13SM90_TMA_LOADENS4_14ComposedLayoutINS4_7SwizzleILi2ELi4ELi3EEENS4_25smem_sparse_ptr_flag_bitsILi2ELi16EEENSJ_INS5_IJNS5_IJSB_SQ_EEENS5_IJSK_S13_EEEEEENS5_IJNS5_IJS1M_SG_EEESN_EEEEEEEvNS4_8identityES1S_NS1T_INS1U_ILi3ELi4ELi3EEENS4_18smem_ptr_flag_bitsILi16EEENSJ_INS5_IJSQ_SG_EEENS5_IJSG_SB_EEEEEEEvS25_EENS_8epilogue10collective6detail29Sm90TmaWarpSpecializedAdapterINS2F_15DefaultEpilogueIfNS5_IJSB_llEEES2J_NS2E_6thread17LinearCombinationIfLi1EffLNS2K_9ScaleType4KindE0ELNS_15FloatRoundStyleE2EfEENS1_15EpilogueDefaultEEEEEvvEEEEvNT_6ParamsE,"ax",@progbits
	.align	128
.text._ZN7cutlass13device_kernelINS_4gemm6kernel13GemmUniversalIN4cute5tupleIJiiiiEEENS1_10collective13CollectiveMmaINS1_40MainloopSm90TmaGmmaWarpSpecializedSparseILi4ENS5_IJNS4_1CILi1EEESB_SB_EEENS1_35KernelTmaWarpSpecializedCooperativeEEENS5_IJNSA_ILi256EEESF_NSA_ILi64EEEEEENS_6half_tENS5_IJNS4_6LayoutINS5_IJiNS5_IJNSA_ILi2EEEiEEEiEEENS5_IJlNS5_IJSB_SK_EEElEEEEENSJ_INS5_IJNS5_IJNS5_IJNSA_ILi8EEESK_NSA_ILi4EEEEEEiEEENS5_IJNS5_IJNSA_ILi16EEESK_SK_EEEiEEEiEEENS5_IJNS5_IJNS5_IJSG_SU_NSA_ILi1024EEEEEENSA_ILi4096EEEEEENS5_IJNS5_IJSB_NSA_ILi512EEENSA_ILi32EEEEEElEEElEEEEEEEESI_NS5_IJlSB_lEEENS4_8TiledMMAINS4_8MMA_AtomIJNS4_4SM904GMMA6SPARSE27GMMA_64x256x32_F32F16F16_SSILNS1D_5MajorE0ELS1G_0ELNS1D_7ScaleInE1ELS1H_1ELNS1D_9SparseSelE0EEEEEENSJ_INS5_IJSK_SB_SB_EEENS5_IJSB_NSA_ILi0EEES1M_EEEEENS5_IJNS4_10UnderscoreES1P_S1P_EEEEENS4_13SM90_TMA_LOADENS4_14ComposedLayoutINS4_7SwizzleILi2ELi4ELi3EEENS4_25smem_sparse_ptr_flag_bitsILi2ELi16EEENSJ_INS5_IJNS5_IJSB_SQ_EEENS5_IJSK_S13_EEEEEENS5_IJNS5_IJS1M_SG_EEESN_EEEEEEEvNS4_8identityES1S_NS1T_INS1U_ILi3ELi4ELi3EEENS4_18smem_ptr_flag_bitsILi16EEENSJ_INS5_IJSQ_SG_EEENS5_IJSG_SB_EEEEEEEvS25_EENS_8epilogue10collective6detail29Sm90TmaWarpSpecializedAdapterINS2F_15DefaultEpilogueIfNS5_IJSB_llEEES2J_NS2E_6thread17LinearCombinationIfLi1EffLNS2K_9ScaleType4KindE0ELNS_15FloatRoundStyleE2EfEENS1_15EpilogueDefaultEEEEEvvEEEEvNT_6ParamsE:
        .type           _ZN7cutlass13device_kernelINS_4gemm6kernel13GemmUniversalIN4cute5tupleIJiiiiEEENS1_10collective13CollectiveMmaINS1_40MainloopSm90TmaGmmaWarpSpecializedSparseILi4ENS5_IJNS4_1CILi1EEESB_SB_EEENS1_35KernelTmaWarpSpecializedCooperativeEEENS5_IJNSA_ILi256EEESF_NSA_ILi64EEEEEENS_6half_tENS5_IJNS4_6LayoutINS5_IJiNS5_IJNSA_ILi2EEEiEEEiEEENS5_IJlNS5_IJSB_SK_EEElEEEEENSJ_INS5_IJNS5_IJNS5_IJNSA_ILi8EEESK_NSA_ILi4EEEEEEiEEENS5_IJNS5_IJNSA_ILi16EEESK_SK_EEEiEEEiEEENS5_IJNS5_IJNS5_IJSG_SU_NSA_ILi1024EEEEEENSA_ILi4096EEEEEENS5_IJNS5_IJSB_NSA_ILi512EEENSA_ILi32EEEEEElEEElEEEEEEEESI_NS5_IJlSB_lEEENS4_8TiledMMAINS4_8MMA_AtomIJNS4_4SM904GMMA6SPARSE27GMMA_64x256x32_F32F16F16_SSILNS1D_5MajorE0ELS1G_0ELNS1D_7ScaleInE1ELS1H_1ELNS1D_9SparseSelE0EEEEEENSJ_INS5_IJSK_SB_SB_EEENS5_IJSB_NSA_ILi0EEES1M_EEEEENS5_IJNS4_10UnderscoreES1P_S1P_EEEEENS4_13SM90_TMA_LOADENS4_14ComposedLayoutINS4_7SwizzleILi2ELi4ELi3EEENS4_25smem_sparse_ptr_flag_bitsILi2ELi16EEENSJ_INS5_IJNS5_IJSB_SQ_EEENS5_IJSK_S13_EEEEEENS5_IJNS5_IJS1M_SG_EEESN_EEEEEEEvNS4_8identityES1S_NS1T_INS1U_ILi3ELi4ELi3EEENS4_18smem_ptr_flag_bitsILi16EEENSJ_INS5_IJSQ_SG_EEENS5_IJSG_SB_EEEEEEEvS25_EENS_8epilogue10collective6detail29Sm90TmaWarpSpecializedAdapterINS2F_15DefaultEpilogueIfNS5_IJSB_llEEES2J_NS2E_6thread17LinearCombinationIfLi1EffLNS2K_9ScaleType4KindE0ELNS_15FloatRoundStyleE2EfEENS1_15EpilogueDefaultEEEEEvvEEEEvNT_6ParamsE,@function
        .size           _ZN7cutlass13device_kernelINS_4gemm6kernel13GemmUniversalIN4cute5tupleIJiiiiEEENS1_10collective13CollectiveMmaINS1_40MainloopSm90TmaGmmaWarpSpecializedSparseILi4ENS5_IJNS4_1CILi1EEESB_SB_EEENS1_35KernelTmaWarpSpecializedCooperativeEEENS5_IJNSA_ILi256EEESF_NSA_ILi64EEEEEENS_6half_tENS5_IJNS4_6LayoutINS5_IJiNS5_IJNSA_ILi2EEEiEEEiEEENS5_IJlNS5_IJSB_SK_EEElEEEEENSJ_INS5_IJNS5_IJNS5_IJNSA_ILi8EEESK_NSA_ILi4EEEEEEiEEENS5_IJNS5_IJNSA_ILi16EEESK_SK_EEEiEEEiEEENS5_IJNS5_IJNS5_IJSG_SU_NSA_ILi1024EEEEEENSA_ILi4096EEEEEENS5_IJNS5_IJSB_NSA_ILi512EEENSA_ILi32EEEEEElEEElEEEEEEEESI_NS5_IJlSB_lEEENS4_8TiledMMAINS4_8MMA_AtomIJNS4_4SM904GMMA6SPARSE27GMMA_64x256x32_F32F16F16_SSILNS1D_5MajorE0ELS1G_0ELNS1D_7ScaleInE1ELS1H_1ELNS1D_9SparseSelE0EEEEEENSJ_INS5_IJSK_SB_SB_EEENS5_IJSB_NSA_ILi0EEES1M_EEEEENS5_IJNS4_10UnderscoreES1P_S1P_EEEEENS4_13SM90_TMA_LOADENS4_14ComposedLayoutINS4_7SwizzleILi2ELi4ELi3EEENS4_25smem_sparse_ptr_flag_bitsILi2ELi16EEENSJ_INS5_IJNS5_IJSB_SQ_EEENS5_IJSK_S13_EEEEEENS5_IJNS5_IJS1M_SG_EEESN_EEEEEEEvNS4_8identityES1S_NS1T_INS1U_ILi3ELi4ELi3EEENS4_18smem_ptr_flag_bitsILi16EEENSJ_INS5_IJSQ_SG_EEENS5_IJSG_SB_EEEEEEEvS25_EENS_8epilogue10collective6detail29Sm90TmaWarpSpecializedAdapterINS2F_15DefaultEpilogueIfNS5_IJSB_llEEES2J_NS2E_6thread17LinearCombinationIfLi1EffLNS2K_9ScaleType4KindE0ELNS_15FloatRoundStyleE2EfEENS1_15EpilogueDefaultEEEEEvvEEEEvNT_6ParamsE,(.L_x_445 - _ZN7cutlass13device_kernelINS_4gemm6kernel13GemmUniversalIN4cute5tupleIJiiiiEEENS1_10collective13CollectiveMmaINS1_40MainloopSm90TmaGmmaWarpSpecializedSparseILi4ENS5_IJNS4_1CILi1EEESB_SB_EEENS1_35KernelTmaWarpSpecializedCooperativeEEENS5_IJNSA_ILi256EEESF_NSA_ILi64EEEEEENS_6half_tENS5_IJNS4_6LayoutINS5_IJiNS5_IJNSA_ILi2EEEiEEEiEEENS5_IJlNS5_IJSB_SK_EEElEEEEENSJ_INS5_IJNS5_IJNS5_IJNSA_ILi8EEESK_NSA_ILi4EEEEEEiEEENS5_IJNS5_IJNSA_ILi16EEESK_SK_EEEiEEEiEEENS5_IJNS5_IJNS5_IJSG_SU_NSA_ILi1024EEEEEENSA_ILi4096EEEEEENS5_IJNS5_IJSB_NSA_ILi512EEENSA_ILi32EEEEEElEEElEEEEEEEESI_NS5_IJlSB_lEEENS4_8TiledMMAINS4_8MMA_AtomIJNS4_4SM904GMMA6SPARSE27GMMA_64x256x32_F32F16F16_SSILNS1D_5MajorE0ELS1G_0ELNS1D_7ScaleInE1ELS1H_1ELNS1D_9SparseSelE0EEEEEENSJ_INS5_IJSK_SB_SB_EEENS5_IJSB_NSA_ILi0EEES1M_EEEEENS5_IJNS4_10UnderscoreES1P_S1P_EEEEENS4_13SM90_TMA_LOADENS4_14ComposedLayoutINS4_7SwizzleILi2ELi4ELi3EEENS4_25smem_sparse_ptr_flag_bitsILi2ELi16EEENSJ_INS5_IJNS5_IJSB_SQ_EEENS5_IJSK_S13_EEEEEENS5_IJNS5_IJS1M_SG_EEESN_EEEEEEEvNS4_8identityES1S_NS1T_INS1U_ILi3ELi4ELi3EEENS4_18smem_ptr_flag_bitsILi16EEENSJ_INS5_IJSQ_SG_EEENS5_IJSG_SB_EEEEEEEvS25_EENS_8epilogue10collective6detail29Sm90TmaWarpSpecializedAdapterINS2F_15DefaultEpilogueIfNS5_IJSB_llEEES2J_NS2E_6thread17LinearCombinationIfLi1EffLNS2K_9ScaleType4KindE0ELNS_15FloatRoundStyleE2EfEENS1_15EpilogueDefaultEEEEEvvEEEEvNT_6ParamsE)
        .other          _ZN7cutlass13device_kernelINS_4gemm6kernel13GemmUniversalIN4cute5tupleIJiiiiEEENS1_10collective13CollectiveMmaINS1_40MainloopSm90TmaGmmaWarpSpecializedSparseILi4ENS5_IJNS4_1CILi1EEESB_SB_EEENS1_35KernelTmaWarpSpecializedCooperativeEEENS5_IJNSA_ILi256EEESF_NSA_ILi64EEEEEENS_6half_tENS5_IJNS4_6LayoutINS5_IJiNS5_IJNSA_ILi2EEEiEEEiEEENS5_IJlNS5_IJSB_SK_EEElEEEEENSJ_INS5_IJNS5_IJNS5_IJNSA_ILi8EEESK_NSA_ILi4EEEEEEiEEENS5_IJNS5_IJNSA_ILi16EEESK_SK_EEEiEEEiEEENS5_IJNS5_IJNS5_IJSG_SU_NSA_ILi1024EEEEEENSA_ILi4096EEEEEENS5_IJNS5_IJSB_NSA_ILi512EEENSA_ILi32EEEEEElEEElEEEEEEEESI_NS5_IJlSB_lEEENS4_8TiledMMAINS4_8MMA_AtomIJNS4_4SM904GMMA6SPARSE27GMMA_64x256x32_F32F16F16_SSILNS1D_5MajorE0ELS1G_0ELNS1D_7ScaleInE1ELS1H_1ELNS1D_9SparseSelE0EEEEEENSJ_INS5_IJSK_SB_SB_EEENS5_IJSB_NSA_ILi0EEES1M_EEEEENS5_IJNS4_10UnderscoreES1P_S1P_EEEEENS4_13SM90_TMA_LOADENS4_14ComposedLayoutINS4_7SwizzleILi2ELi4ELi3EEENS4_25smem_sparse_ptr_flag_bitsILi2ELi16EEENSJ_INS5_IJNS5_IJSB_SQ_EEENS5_IJSK_S13_EEEEEENS5_IJNS5_IJS1M_SG_EEESN_EEEEEEEvNS4_8identityES1S_NS1T_INS1U_ILi3ELi4ELi3EEENS4_18smem_ptr_flag_bitsILi16EEENSJ_INS5_IJSQ_SG_EEENS5_IJSG_SB_EEEEEEEvS25_EENS_8epilogue10collective6detail29Sm90TmaWarpSpecializedAdapterINS2F_15DefaultEpilogueIfNS5_IJSB_llEEES2J_NS2E_6thread17LinearCombinationIfLi1EffLNS2K_9ScaleType4KindE0ELNS_15FloatRoundStyleE2EfEENS1_15EpilogueDefaultEEEEEvvEEEEvNT_6ParamsE,@"STO_CUDA_ENTRY STV_DEFAULT"
_ZN7cutlass13device_kernelINS_4gemm6kernel13GemmUniversalIN4cute5tupleIJiiiiEEENS1_10collective13CollectiveMmaINS1_40MainloopSm90TmaGmmaWarpSpecializedSparseILi4ENS5_IJNS4_1CILi1EEESB_SB_EEENS1_35KernelTmaWarpSpecializedCooperativeEEENS5_IJNSA_ILi256EEESF_NSA_ILi64EEEEEENS_6half_tENS5_IJNS4_6LayoutINS5_IJiNS5_IJNSA_ILi2EEEiEEEiEEENS5_IJlNS5_IJSB_SK_EEElEEEEENSJ_INS5_IJNS5_IJNS5_IJNSA_ILi8EEESK_NSA_ILi4EEEEEEiEEENS5_IJNS5_IJNSA_ILi16EEESK_SK_EEEiEEEiEEENS5_IJNS5_IJNS5_IJSG_SU_NSA_ILi1024EEEEEENSA_ILi4096EEEEEENS5_IJNS5_IJSB_NSA_ILi512EEENSA_ILi32EEEEEElEEElEEEEEEEESI_NS5_IJlSB_lEEENS4_8TiledMMAINS4_8MMA_AtomIJNS4_4SM904GMMA6SPARSE27GMMA_64x256x32_F32F16F16_SSILNS1D_5MajorE0ELS1G_0ELNS1D_7ScaleInE1ELS1H_1ELNS1D_9SparseSelE0EEEEEENSJ_INS5_IJSK_SB_SB_EEENS5_IJSB_NSA_ILi0EEES1M_EEEEENS5_IJNS4_10UnderscoreES1P_S1P_EEEEENS4_13SM90_TMA_LOADENS4_14ComposedLayoutINS4_7SwizzleILi2ELi4ELi3EEENS4_25smem_sparse_ptr_flag_bitsILi2ELi16EEENSJ_INS5_IJNS5_IJSB_SQ_EEENS5_IJSK_S13_EEEEEENS5_IJNS5_IJS1M_SG_EEESN_EEEEEEEvNS4_8identityES1S_NS1T_INS1U_ILi3ELi4ELi3EEENS4_18smem_ptr_flag_bitsILi16EEENSJ_INS5_IJSQ_SG_EEENS5_IJSG_SB_EEEEEEEvS25_EENS_8epilogue10collective6detail29Sm90TmaWarpSpecializedAdapterINS2F_15DefaultEpilogueIfNS5_IJSB_llEEES2J_NS2E_6thread17LinearCombinationIfLi1EffLNS2K_9ScaleType4KindE0ELNS_15FloatRoundStyleE2EfEENS1_15EpilogueDefaultEEEEEvvEEEEvNT_6ParamsE:
[----:B------:R-:W0:Y:S02]  /*0000*/  LDC R1, c[0x0][0x28] ;  /* 0x00000a00ff017b82 */ /* 0x000e240000000800 */
[----:B0-----:R-:W-:Y:S01]  /*0010*/  VIADD R1, R1, 0xfffff9a0 ;  /* 0xfffff9a001017836 */ /* 0x001fe20000000000 */
[----:B------:R-:W0:Y:S01]  /*0020*/  S2R R2, SR_TID.X ;  /* 0x0000000000027919 */ /* 0x000e220000002100 */
[----:B------:R-:W-:Y:S01]  /*0030*/  ELECT P0, URZ, PT ;  /* 0x00000000003f782f */ /* 0x000fe20003800000 */
[----:B------:R-:W-:Y:S01]  /*0040*/  BSSY B0, `(.L_x_0) ;  /* 0x0000018000007945 */ /* 0x000fe20003800000 */
[--C-:B0-----:R-:W-:Y:S02]  /*0050*/  SHF.R.U32.HI R0, RZ, 0x5, R2.reuse ;  /* 0x00000005ff007819 */ /* 0x101fe40000011602 */
[----:B------:R-:W-:-:S03]  /*0060*/  SHF.R.U32.HI R2, RZ, 0x7, R2 ;  /* 0x00000007ff027819 */ /* 0x000fc60000011602 */
[----:B------:R-:W0:Y:S04]  /*0070*/  SHFL.IDX PT, R3, R0, RZ, 0x1f ;  /* 0x00001fff00037589 */ /* 0x000e2800000e0000 */
[----:B------:R-:W1:Y:S01]  /*0080*/  SHFL.IDX PT, R2, R2, RZ, 0x1f ;  /* 0x00001fff02027589 */ /* 0x000e6200000e0000 */
[----:B0-----:R-:W-:Y:S02]  /*0090*/  R2UR UR4, R3 ;  /* 0x00000000030472ca */ /* 0x001fe400000e0000 */
[----:B-1----:R-:W-:-:S11]  /*00a0*/  R2UR UR8, R2 ;  /* 0x00000000020872ca */ /* 0x002fd600000e0000 */
[----:B------:R-:W-:Y:S02]  /*00b0*/  USHF.R.S32.HI UR5, URZ, 0x1f, UR4 ;  /* 0x0000001f3f057899 */ /* 0x000fe40008011404 */
[----:B------:R-:W-:Y:S02]  /*00c0*/  ISETP.NE.OR P0, PT, RZ, UR4, !P0 ;  /* 0x00000004ff007c0c */ /* 0x000fe4000c705670 */
[----:B------:R-:W-:-:S04]  /*00d0*/  ULEA.HI UR5, UR5, UR4, URZ, 0x2 ;  /* 0x0000000405057291 */ /* 0x000fc8000f8f103f */
[----:B------:R-:W-:-:S04]  /*00e0*/  ULOP3.LUT UR5, UR5, 0xfffffffc, URZ, 0xc0, !UPT ;  /* 0xfffffffc05057892 */ /* 0x000fc8000f8ec03f */
[----:B------:R-:W-:-:S03]  /*00f0*/  UIADD3 UR7, UR4, -UR5, URZ ;  /* 0x8000000504077290 */ /* 0x000fc6000fffe03f */
[----:B------:R-:W-:Y:S09]  /*0100*/  @P0 BRA `(.L_x_1) ;  /* 0x00000000002c0947 */ /* 0x000ff20003800000 */
[----:B------:R-:W-:Y:S02]  /*0110*/  ULDC.64 UR4, c[0x0][0x198] ;  /* 0x0000660000047ab9 */ /* 0x000fe40000000a00 */
[----:B------:R-:W-:Y:S02]  /*0120*/  UIADD3 UR10, UP0, UR4, 0xf0, URZ ;  /* 0x000000f0040a7890 */ /* 0x000fe4000ff1e03f */
[----:B------:R-:W-:Y:S02]  /*0130*/  UIADD3 UR12, UP1, UR4, 0x1f0, URZ ;  /* 0x000001f0040c7890 */ /* 0x000fe4000ff3e03f */
[----:B------:R-:W-:Y:S02]  /*0140*/  UIADD3 UR4, UP2, UR4, 0x2f0, URZ ;  /* 0x000002f004047890 */ /* 0x000fe4000ff5e03f */
[----:B------:R-:W-:Y:S02]  /*0150*/  UIADD3.X UR11, URZ, UR5, URZ, UP0, !UPT ;  /* 0x000000053f0b7290 */ /* 0x000fe400087fe43f */
[----:B------:R-:W-:-:S02]  /*0160*/  UIADD3.X UR13, URZ, UR5, URZ, UP1, !UPT ;  /* 0x000000053f0d7290 */ /* 0x000fc40008ffe43f */
[----:B------:R-:W-:-:S05]  /*0170*/  UIADD3.X UR5, URZ, UR5, URZ, UP2, !UPT ;  /* 0x000000053f057290 */ /* 0x000fca00097fe43f */
[----:B------:R0:W-:Y:S02]  /*0180*/  UTMACCTL.PF [UR10] ;  /* 0x000000000a0079b9 */ /* 0x0001e40008040000 */
[----:B------:R0:W-:Y:S02]  /*0190*/  UTMACCTL.PF [UR12] ;  /* 0x000000000c0079b9 */ /* 0x0001e40008040000 */
[----:B------:R0:W-:Y:S02]  /*01a0*/  UTMACCTL.PF [UR4] ;  /* 0x00000000040079b9 */ /* 0x0001e40008040000 */
[----:B0-----:R-:W-:Y:S01]  /*01b0*/  NOP ;  /* 0x0000000000007918 */ /* 0x001fe20000000000 */
.L_x_1:
[----:B------:R-:W-:Y:S05]  /*01c0*/  BSYNC B0 ;  /* 0x0000000000007941 */ /* 0x000fea0003800000 */
.L_x_0:
[----:B------:R-:W0:Y:S01]  /*01d0*/  SHFL.IDX PT, R2, R0, RZ, 0x1f ;  /* 0x00001fff00027589 */ /* 0x000e2200000e0000 */
[----:B------:R-:W-:Y:S01]  /*01e0*/  UISETP.NE.AND UP0, UPT, UR7, 0x3, UPT ;  /* 0x000000030700788c */ /* 0x000fe2000bf05270 */
[----:B------:R-:W-:Y:S01]  /*01f0*/  ISETP.NE.AND P1, PT, RZ, UR8, PT ;  /* 0x00000008ff007c0c */ /* 0x000fe2000bf25270 */
[----:B------:R-:W-:Y:S02]  /*0200*/  UIADD3 UR11, UR8, -0x1, URZ ;  /* 0xffffffff080b7890 */ /* 0x000fe4000fffe03f */
[----:B------:R-:W-:Y:S02]  /*0210*/  UISETP.EQ.OR UP0, UPT, UR7, URZ, !UP0 ;  /* 0x0000003f0700728c */ /* 0x000fe4000c702670 */
[----:B------:R-:W-:Y:S02]  /*0220*/  UISETP.GE.U32.AND UP1, UPT, UR11, 0x2, UPT ;  /* 0x000000020b00788c */ /* 0x000fe4000bf26070 */
[----:B------:R-:W-:-:S04]  /*0230*/  UISETP.EQ.AND UP0, UPT, UR8, URZ, UP0 ;  /* 0x0000003f0800728c */ /* 0x000fc80008702270 */
[----:B------:R-:W-:-:S04]  /*0240*/  USEL UR6, URZ, 0x1, !UP0 ;  /* 0x000000013f067887 */ /* 0x000fc8000c000000 */
[----:B------:R-:W-:Y:S01]  /*0250*/  USEL UR6, UR6, 0x2, UP1 ;  /* 0x0000000206067887 */ /* 0x000fe20008800000 */
[----:B0-----:R-:W-:-:S13]  /*0260*/  ISETP.NE.AND P0, PT, R2, RZ, PT ;  /* 0x000000ff0200720c */ /* 0x001fda0003f05270 */
[----:B------:R-:W-:Y:S05]  /*0270*/  @P0 BRA `(.L_x_2) ;  /* 0x0000000000580947 */ /* 0x000fea0003800000 */
[----:B------:R-:W0:Y:S01]  /*0280*/  S2UR UR10, SR_CgaCtaId ;  /* 0x00000000000a79c3 */ /* 0x000e220000008800 */
[----:B------:R-:W-:Y:S01]  /*0290*/  UMOV UR4, 0x400 ;  /* 0x0000040000047882 */ /* 0x000fe20000000000 */
[----:B------:R-:W-:Y:S01]  /*02a0*/  UMOV UR5, 0x1 ;  /* 0x0000000100057882 */ /* 0x000fe20000000000 */
[----:B------:R-:W-:Y:S01]  /*02b0*/  UMOV UR8, 0x100 ;  /* 0x0000010000087882 */ /* 0x000fe20000000000 */
[----:B------:R-:W-:Y:S01]  /*02c0*/  ELECT P0, URZ, PT ;  /* 0x00000000003f782f */ /* 0x000fe20003800000 */
[----:B------:R-:W-:-:S04]  /*02d0*/  UIADD3 UR8, -UR8, 0x100000, URZ ;  /* 0x0010000008087890 */ /* 0x000fc8000fffe13f */
[----:B------:R-:W-:Y:S02]  /*02e0*/  USHF.L.U32 UR9, UR8, 0xb, URZ ;  /* 0x0000000b08097899 */ /* 0x000fe4000800063f */
[----:B------:R-:W-:Y:S02]  /*02f0*/  USHF.L.U32 UR8, UR8, 0x1, URZ ;  /* 0x0000000108087899 */ /* 0x000fe4000800063f */
[----:B0-----:R-:W-:Y:S02]  /*0300*/  ULEA UR10, UR10, UR4, 0x18 ;  /* 0x000000040a0a7291 */ /* 0x001fe4000f8ec03f */
[----:B------:R-:W-:-:S04]  /*0310*/  UIADD3 UR4, -UR5, 0x100000, URZ ;  /* 0x0010000005047890 */ /* 0x000fc8000fffe13f */
[----:B------:R-:W-:Y:S02]  /*0320*/  USHF.L.U32 UR5, UR4, 0xb, URZ ;  /* 0x0000000b04057899 */ /* 0x000fe4000800063f */
[----:B------:R-:W-:Y:S01]  /*0330*/  USHF.L.U32 UR4, UR4, 0x1, URZ ;  /* 0x0000000104047899 */ /* 0x000fe2000800063f */
[----:B------:R-:W0:Y:S11]  /*0340*/  FENCE.VIEW.ASYNC.S ;  /* 0x00000000000073c6 */ /* 0x000e360000000000 */
[----:B0-----:R0:W1:Y:S01]  /*0350*/  SYNCS.EXCH.64 URZ, [UR10], UR4 ;  /* 0x000000040a3f75b2 */ /* 0x0010620008000100 */
[----:B------:R0:W2:Y:S01]  /*0360*/  SYNCS.EXCH.64 URZ, [UR10+0x20], UR8 ;  /* 0x000020080a3f75b2 */ /* 0x0000a20008000100 */
[----:B------:R0:W3:Y:S01]  /*0370*/  SYNCS.EXCH.64 URZ, [UR10+0x8], UR4 ;  /* 0x000008040a3f75b2 */ /* 0x0000e20008000100 */
[----:B------:R0:W4:Y:S01]  /*0380*/  SYNCS.EXCH.64 URZ, [UR10+0x28], UR8 ;  /* 0x000028080a3f75b2 */ /* 0x0001220008000100 */
[----:B------:R0:W0:Y:S01]  /*0390*/  SYNCS.EXCH.64 URZ, [UR10+0x10], UR4 ;  /* 0x000010040a3f75b2 */ /* 0x0000220008000100 */
[----:B------:R0:W0:Y:S01]  /*03a0*/  SYNCS.EXCH.64 URZ, [UR10+0x30], UR8 ;  /* 0x000030080a3f75b2 */ /* 0x0000220008000100 */
[----:B------:R0:W0:Y:S01]  /*03b0*/  SYNCS.EXCH.64 URZ, [UR10+0x18], UR4 ;  /* 0x000018040a3f75b2 */ /* 0x0000220008000100 */
[----:B------:R0:W0:Y:S01]  /*03c0*/  SYNCS.EXCH.64 URZ, [UR10+0x38], UR8 ;  /* 0x000038080a3f75b2 */ /* 0x0000220008000100 */
[----:B------:R-:W-:Y:S01]  /*03d0*/  NOP ;  /* 0x0000000000007918 */ /* 0x000fe20000000000 */
.L_x_2:
[----:B------:R-:W5:Y:S01]  /*03e0*/  LDC R2, c[0x0][0x75c] ;  /* 0x0001d700ff027b82 */ /* 0x000f620000000800 */
[----:B------:R-:W1:Y:S01]  /*03f0*/  SHFL.IDX PT, R0, R0, RZ, 0x1f ;  /* 0x00001fff00007589 */ /* 0x000e6200000e0000 */
[----:B------:R-:W-:Y:S02]  /*0400*/  ELECT P0, URZ, PT ;  /* 0x00000000003f782f */ /* 0x000fe40003800000 */
[----:B------:R-:W-:Y:S01]  /*0410*/  MOV R5, RZ ;  /* 0x000000ff00057202 */ /* 0x000fe20000000f00 */
[----:B0-----:R-:W-:Y:S01]  /*0420*/  UMOV UR4, 0x20 ;  /* 0x0000002000047882 */ /* 0x001fe20000000000 */
[----:B------:R-:W0:Y:S01]  /*0430*/  S2R R10, SR_CTAID.Y ;  /* 0x00000000000a7919 */ /* 0x000e220000002600 */
[----:B------:R-:W-:Y:S01]  /*0440*/  NOP ;  /* 0x0000000000007918 */ /* 0x000fe20000000000 */
[----:B------:R-:W-:Y:S01]  /*0450*/  NOP ;  /* 0x0000000000007918 */ /* 0x000fe20000000000 */
[----:B------:R-:W2:Y:S01]  /*0460*/  S2R R4, SR_CTAID.X ;  /* 0x0000000000047919 */ /* 0x000ea20000002500 */
[----:B-----5:R-:W-:-:S02]  /*0470*/  ISETP.NE.AND P4, PT, R2, 0x1, PT ;  /* 0x000000010200780c */ /* 0x020fc40003f85270 */
[----:B-1----:R-:W-:-:S11]  /*0480*/  ISETP.NE.OR P0, PT, R0, RZ, !P0 ;  /* 0x000000ff0000720c */ /* 0x002fd60004705670 */
[----:B------:R-:W2:Y:S01]  /*0490*/  @P4 LDC R7, c[0x0][0x10] ;  /* 0x00000400ff074b82 */ /* 0x000ea20000000800 */
[----:B0-----:R-:W-:Y:S01]  /*04a0*/  @P4 IMAD.MOV.U32 R2, RZ, RZ, R10 ;  /* 0x000000ffff024224 */ /* 0x001fe200078e000a */
[----:B------:R-:W-:Y:S01]  /*04b0*/  VOTEU.ALL UP0, P0 ;  /* 0x00000000003f7886 */ /* 0x000fe20000000000 */
[----:B------:R-:W-:Y:S01]  /*04c0*/  @P4 IMAD.MOV.U32 R3, RZ, RZ, RZ ;  /* 0x000000ffff034224 */ /* 0x000fe200078e00ff */
[----:B------:R-:W-:Y:S01]  /*04d0*/  VOTEU.ALL UP1, P0 ;  /* 0x00000000003f7886 */ /* 0x000fe20000020000 */
[----:B------:R-:W-:Y:S02]  /*04e0*/  @P4 IMAD.MOV.U32 R11, RZ, RZ, RZ ;  /* 0x000000ffff0b4224 */ /* 0x000fe400078e00ff */
[----:B------:R-:W-:Y:S01]  /*04f0*/  @!UP0 UMOV UR8, 0x400 ;  /* 0x0000040000088882 */ /* 0x000fe20000000000 */
[----:B------:R-:W0:Y:S01]  /*0500*/  @!P4 LDC R9, c[0x0][0xc] ;  /* 0x00000300ff09cb82 */ /* 0x000e220000000800 */
[----:B------:R-:W-:-:S04]  /*0510*/  @!UP0 UIADD3 UR4, -UR4, 0x100000, URZ ;  /* 0x0010000004048890 */ /* 0x000fc8000fffe13f */
[----:B------:R-:W-:Y:S02]  /*0520*/  @!UP0 USHF.L.U32 UR5, UR4, 0xb, URZ ;  /* 0x0000000b04058899 */ /* 0x000fe4000800063f */
[----:B------:R-:W-:Y:S01]  /*0530*/  @!UP0 USHF.L.U32 UR4, UR4, 0x1, URZ ;  /* 0x0000000104048899 */ /* 0x000fe2000800063f */
[----:B------:R-:W1:Y:S01]  /*0540*/  @!UP0 S2UR UR9, SR_CgaCtaId ;  /* 0x00000000000989c3 */ /* 0x000e620000008800 */
[----:B--2---:R-:W-:-:S04]  /*0550*/  @P4 IMAD.WIDE.U32 R6, R4, R7, R2 ;  /* 0x0000000704064225 */ /* 0x004fc800078e0002 */
[----:B------:R-:W-:Y:S02]  /*0560*/  @P4 IMAD.MOV.U32 R14, RZ, RZ, R6 ;  /* 0x000000ffff0e4224 */ /* 0x000fe400078e0006 */
[----:B------:R-:W-:Y:S02]  /*0570*/  @P4 IMAD.IADD R15, R7, 0x1, R11 ;  /* 0x00000001070f4824 */ /* 0x000fe400078e020b */
[----:B0-----:R-:W-:-:S04]  /*0580*/  @!P4 IMAD.WIDE.U32 R2, R9, R10, R4 ;  /* 0x0000000a0902c225 */ /* 0x001fc800078e0004 */
[----:B------:R-:W-:Y:S02]  /*0590*/  @!P4 IMAD.MOV.U32 R14, RZ, RZ, R2 ;  /* 0x000000ffff0ec224 */ /* 0x000fe400078e0002 */
[----:B------:R-:W-:Y:S01]  /*05a0*/  @!P4 IMAD.MOV.U32 R15, RZ, RZ, R3 ;  /* 0x000000ffff0fc224 */ /* 0x000fe200078e0003 */
[----:B-1----:R-:W-:Y:S02]  /*05b0*/  @!UP0 ULEA UR8, UR9, UR8, 0x18 ;  /* 0x0000000809088291 */ /* 0x002fe4000f8ec03f */
[----:B------:R0:W-:Y:S01]  /*05c0*/  STL [R1+0x204], R14 ;  /* 0x0002040e01007387 */ /* 0x0001e20000100800 */
[----:B------:R-:W-:-:S03]  /*05d0*/  VOTEU.ALL UP0, P0 ;  /* 0x00000000003f7886 */ /* 0x000fc60000000000 */
[----:B------:R0:W-:Y:S04]  /*05e0*/  STL [R1+0x200], R15 ;  /* 0x0002000f01007387 */ /* 0x0001e80000100800 */
[----:B------:R-:W1:Y:S02]  /*05f0*/  FENCE.VIEW.ASYNC.S ;  /* 0x00000000000073c6 */ /* 0x000e640000000000 */
[----:B-1----:R0:W3:Y:S01]  /*0600*/  @!UP0 SYNCS.EXCH.64 URZ, [UR8+0x50], UR4 ;  /* 0x00005004083f85b2 */ /* 0x0020e20008000100 */
[----:B------:R0:W3:Y:S01]  /*0610*/  @!UP1 SYNCS.EXCH.64 URZ, [UR8+0x58], UR4 ;  /* 0x00005804083f95b2 */ /* 0x0000e20008000100 */
[----:B------:R-:W-:Y:S01]  /*0620*/  NOP ;  /* 0x0000000000007918 */ /* 0x000fe20000000000 */
[----:B---34-:R-:W-:Y:S06]  /*0630*/  BAR.SYNC.DEFER_BLOCKING 0x0 ;  /* 0x0000000000007b1d */ /* 0x018fec0000010000 */
[----:B0-----:R-:W-:Y:S05]  /*0640*/  @!P1 BRA `(.L_x_3) ;  /* 0x0000017400a09947 */ /* 0x001fea0003800000 */
[----:B------:R-:W-:-:S06]  /*0650*/  UISETP.GT.U32.AND UP0, UPT, UR11, 0x1, UPT ;  /* 0x000000010b00788c */ /* 0x000fcc000bf04070 */
[----:B------:R-:W-:-:S13]  /*0660*/  PLOP3.LUT P0, PT, PT, PT, UP0, 0x80, 0x0 ;  /* 0x000000000000781c */ /* 0x000fda0003f0f008 */
[----:B------:R-:W-:Y:S05]  /*0670*/  @P0 EXIT ;  /* 0x000000000000094d */ /* 0x000fea0003800000 */
[----:B------:R-:W-:Y:S01]  /*0680*/  ULDC.64 UR4, c[0x0][0x750] ;  /* 0x0001d40000047ab9 */ /* 0x000fe20000000a00 */
[----:B------:R-:W-:Y:S01]  /*0690*/  UMOV UR9, 0xffffffff ;  /* 0xffffffff00097882 */ /* 0x000fe20000000000 */
[----:B------:R-:W-:Y:S01]  /*06a0*/  ISETP.GE.U32.AND P0, PT, R14, UR4, PT ;  /* 0x000000040e007c0c */ /* 0x000fe2000bf06070 */
[----:B------:R-:W-:Y:S01]  /*06b0*/  UMOV UR8, 0xffffffff ;  /* 0xffffffff00087882 */ /* 0x000fe20000000000 */
[----:B------:R-:W-:Y:S02]  /*06c0*/  PRMT R0, RZ, 0x7610, R0 ;  /* 0x00007610ff007816 */ /* 0x000fe40000000000 */
[----:B------:R-:W-:Y:S02]  /*06d0*/  ISETP.GE.U32.AND.EX P0, PT, R15, UR5, PT, P0 ;  /* 0x000000050f007c0c */ /* 0x000fe4000bf06100 */
[----:B------:R-:W-:-:S11]  /*06e0*/  MOV R3, 0xffffffff ;  /* 0xffffffff00037802 */ /* 0x000fd60000000f00 */
[----:B------:R-:W-:Y:S05]  /*06f0*/  @P0 BRA `(.L_x_4) ;  /* 0x00000004006c0947 */ /* 0x000fea0003800000 */
[----:B------:R-:W-:Y:S01]  /*0700*/  ULDC.64 UR14, c[0x0][0x728] ;  /* 0x0001ca00000e7ab9 */ /* 0x000fe20000000a00 */
[----:B------:R-:W0:Y:S01]  /*0710*/  LDC.64 R12, c[0x0][0x720] ;  /* 0x0001c800ff0c7b82 */ /* 0x000e220000000a00 */
[----:B------:R-:W-:Y:S01]  /*0720*/  ISETP.NE.U32.AND P0, PT, RZ, UR14, PT ;  /* 0x0000000eff007c0c */ /* 0x000fe2000bf05070 */
[----:B------:R-:W-:Y:S01]  /*0730*/  ULDC UR13, c[0x0][0x730] ;  /* 0x0001cc00000d7ab9 */ /* 0x000fe20000000800 */
[----:B------:R-:W-:Y:S02]  /*0740*/  R2UR UR4, R14 ;  /* 0x000000000e0472ca */ /* 0x000fe400000e0000 */
[----:B------:R-:W-:Y:S02]  /*0750*/  ISETP.NE.AND.EX P0, PT, RZ, UR15, PT, P0 ;  /* 0x0000000fff007c0c */ /* 0x000fe4000bf05300 */
[----:B------:R-:W-:-:S11]  /*0760*/  R2UR UR5, R15 ;  /* 0x000000000f0572ca */ /* 0x000fd600000e0000 */
[----:B------:R-:W-:Y:S05]  /*0770*/  @!P0 BRA `(.L_x_5) ;  /* 0x0000000000308947 */ /* 0x000fea0003800000 */
[----:B------:R-:W-:Y:S01]  /*0780*/  R2UR UR4, R14 ;  /* 0x000000000e0472ca */ /* 0x000fe200000e0000 */
[----:B------:R-:W-:Y:S01]  /*0790*/  ULDC UR7, c[0x0][0x734] ;  /* 0x0001cd0000077ab9 */ /* 0x000fe20000000800 */
[----:B------:R-:W-:-:S11]  /*07a0*/  R2UR UR12, R15 ;  /* 0x000000000f0c72ca */ /* 0x000fd600000e0000 */
[----:B------:R-:W-:-:S04]  /*07b0*/  UIADD3 UR7, UP0, UR4, UR7, URZ ;  /* 0x0000000704077290 */ /* 0x000fc8000ff1e03f */
[----:B------:R-:W-:-:S04]  /*07c0*/  UIADD3.X UR12, URZ, UR12, URZ, UP0, !UPT ;  /* 0x0000000c3f0c7290 */ /* 0x000fc800087fe43f */
[----:B------:R-:W-:-:S04]  /*07d0*/  UIMAD.WIDE.U32 UR4, UR12, UR14, URZ ;  /* 0x0000000e0c0472a5 */ /* 0x000fc8000f8e003f */
[----:B------:R-:W-:Y:S02]  /*07e0*/  UIMAD.WIDE.U32 UR8, UP0, UR7, UR15, UR4 ;  /* 0x0000000f070872a5 */ /* 0x000fe4000f800004 */
[----:B------:R-:W-:Y:S02]  /*07f0*/  UIMAD.WIDE.U32 UR4, UR7, UR14, URZ ;  /* 0x0000000e070472a5 */ /* 0x000fe4000f8e003f */
[----:B------:R-:W-:Y:S02]  /*0800*/  UIADD3.X UR11, URZ, URZ, URZ, UP0, !UPT ;  /* 0x0000003f3f0b7290 */ /* 0x000fe400087fe43f */
[----:B------:R-:W-:Y:S01]  /*0810*/  UIADD3 URZ, UP0, UR5, UR8, URZ ;  /* 0x00000008053f7290 */ /* 0x000fe2000ff1e03f */
[----:B------:R-:W-:-:S03]  /*0820*/  UMOV UR10, UR9 ;  /* 0x00000009000a7c82 */ /* 0x000fc60008000000 */
[----:B------:R-:W-:-:S12]  /*0830*/  UIMAD.WIDE.U32.X UR4, UR12, UR15, UR10, UP0 ;  /* 0x0000000f0c0472a5 */ /* 0x000fd800080e040a */
.L_x_5:
[----:B------:R-:W-:Y:S01]  /*0840*/  USHF.R.U64 UR8, UR4, UR13, UR5 ;  /* 0x0000000d04087299 */ /* 0x000fe20008001205 */
[----:B------:R-:W-:Y:S01]  /*0850*/  I2FP.F32.U32 R0, R4 ;  /* 0x0000000400007245 */ /* 0x000fe20000201000 */
[----:B------:R-:W1:Y:S01]  /*0860*/  LDC.64 R18, c[0x0][0x740] ;  /* 0x0001d000ff127b82 */ /* 0x000e620000000a00 */
[----:B------:R-:W-:Y:S01]  /*0870*/  USHF.R.U32.HI UR4, URZ, UR13, UR5 ;  /* 0x0000000d3f047299 */ /* 0x000fe20008011605 */
[----:B------:R-:W-:Y:S02]  /*0880*/  IMAD.MOV.U32 R2, RZ, RZ, R14 ;  /* 0x000000ffff027224 */ /* 0x000fe400078e000e */
[----:B------:R-:W-:Y:S01]  /*0890*/  IADD3 R7, P0, RZ, -UR8, RZ ;  /* 0x80000008ff077c10 */ /* 0x000fe2000ff1e0ff */
[----:B------:R-:W-:Y:S01]  /*08a0*/  ULDC UR5, c[0x0][0x150] ;  /* 0x0000540000057ab9 */ /* 0x000fe20000000800 */
[----:B------:R-:W-:Y:S02]  /*08b0*/  IMAD.MOV.U32 R3, RZ, RZ, R15 ;  /* 0x000000ffff037224 */ /* 0x000fe400078e000f */
[----:B------:R-:W-:Y:S01]  /*08c0*/  FMUL R0, R0, UR5 ;  /* 0x0000000500007c20 */ /* 0x000fe20008400000 */
[----:B------:R-:W2:Y:S01]  /*08d0*/  LDC R8, c[0x0][0x718] ;  /* 0x0001c600ff087b82 */ /* 0x000ea20000000800 */
[----:B------:R-:W-:Y:S01]  /*08e0*/  IMAD.X R9, RZ, RZ, ~UR4, P0 ;  /* 0x80000004ff097e24 */ /* 0x000fe200080e06ff */
[----:B------:R-:W-:Y:S01]  /*08f0*/  ULDC UR4, c[0x0][0x154] ;  /* 0x0000550000047ab9 */ /* 0x000fe20000000800 */
[----:B0-----:R-:W-:-:S02]  /*0900*/  IMAD.WIDE.U32 R2, R7, R12, R2 ;  /* 0x0000000c07027225 */ /* 0x001fc400078e0002 */
[----:B------:R-:W0:Y:S02]  /*0910*/  F2I.U32.TRUNC.NTZ R0, R0 ;  /* 0x0000000000007305 */ /* 0x000e24000020f000 */
[----:B------:R-:W-:Y:S01]  /*0920*/  IMAD R6, R9, R12, RZ ;  /* 0x0000000c09067224 */ /* 0x000fe200078e02ff */
[----:B------:R-:W3:Y:S03]  /*0930*/  LDC R5, c[0x0][0x144] ;  /* 0x00005100ff057b82 */ /* 0x000ee60000000800 */
[----:B------:R-:W-:-:S04]  /*0940*/  IMAD R7, R7, R13, R6 ;  /* 0x0000000d07077224 */ /* 0x000fc800078e0206 */
[----:B------:R-:W-:Y:S01]  /*0950*/  IMAD.IADD R7, R3, 0x1, R7 ;  /* 0x0000000103077824 */ /* 0x000fe200078e0207 */
[----:B------:R-:W4:Y:S01]  /*0960*/  LDC R14, c[0x0][0x708] ;  /* 0x0001c200ff0e7b82 */ /* 0x000f220000000800 */
[----:B-1----:R-:W-:Y:S02]  /*0970*/  ISETP.NE.U32.AND P0, PT, R18, RZ, PT ;  /* 0x000000ff1200720c */ /* 0x002fe40003f05070 */
[----:B0-----:R-:W-:Y:S02]  /*0980*/  IADD3 R3, -R0, RZ, RZ ;  /* 0x000000ff00037210 */ /* 0x001fe40007ffe1ff */
[----:B------:R-:W-:-:S03]  /*0990*/  ISETP.NE.AND.EX P0, PT, R19, RZ, PT, P0 ;  /* 0x000000ff1300720c */ /* 0x000fc60003f05300 */
[----:B------:R-:W0:Y:S01]  /*09a0*/  LDC R9, c[0x0][0x758] ;  /* 0x0001d600ff097b82 */ /* 0x000e220000000800 */
[--C-:B--2---:R-:W-:Y:S02]  /*09b0*/  SHF.R.U64 R12, R2, R8, R7.reuse ;  /* 0x00000008020c7219 */ /* 0x104fe40000001207 */
[----:B------:R-:W-:Y:S02]  /*09c0*/  I2FP.F32.U32 R2, R10 ;  /* 0x0000000a00027245 */ /* 0x000fe40000201000 */
[----:B------:R-:W-:Y:S01]  /*09d0*/  SHF.R.U32.HI R7, RZ, R8, R7 ;  /* 0x00000008ff077219 */ /* 0x000fe20000011607 */
[----:B------:R-:W-:Y:S02]  /*09e0*/  IMAD.MOV.U32 R8, RZ, RZ, 0x1 ;  /* 0x00000001ff087424 */ /* 0x000fe400078e00ff */
[----:B------:R-:W1:Y:S01]  /*09f0*/  LDC R13, c[0x0][0x148] ;  /* 0x00005200ff0d7b82 */ /* 0x000e620000000800 */
[----:B---3--:R-:W-:Y:S02]  /*0a00*/  IMAD R0, R5, R3, R4 ;  /* 0x0000000305007224 */ /* 0x008fe400078e0204 */
[----:B------:R-:W-:Y:S01]  /*0a10*/  FMUL R3, R2, UR4 ;  /* 0x0000000402037c20 */ /* 0x000fe20008400000 */
[----:B------:R-:W-:-:S03]  /*0a20*/  IMAD.MOV.U32 R2, RZ, RZ, -0x1 ;  /* 0xffffffffff027424 */ /* 0x000fc600078e00ff */
[----:B------:R2:W3:Y:S01]  /*0a30*/  F2I.U32.TRUNC.NTZ R11, R3 ;  /* 0x00000003000b7305 */ /* 0x0004e2000020f000 */
[----:B------:R-:W1:Y:S01]  /*0a40*/  LDC R17, c[0x0][0x700] ;  /* 0x0001c000ff117b82 */ /* 0x000e620000000800 */
[-CC-:B----4-:R-:W-:Y:S02]  /*0a50*/  SHF.R.U64 R22, R12, R14.reuse, R7.reuse ;  /* 0x0000000e0c167219 */ /* 0x190fe40000001207 */
[----:B------:R-:W-:-:S05]  /*0a60*/  SHF.R.U32.HI R4, RZ, R14, R7 ;  /* 0x0000000eff047219 */ /* 0x000fca0000011607 */
[----:B------:R-:W4:Y:S01]  /*0a70*/  LDC R16, c[0x0][0x748] ;  /* 0x0001d200ff107b82 */ /* 0x000f220000000800 */
[-CC-:B0-----:R-:W-:Y:S02]  /*0a80*/  SHF.R.U64 R14, R22, R9.reuse, R4.reuse ;  /* 0x00000009160e7219 */ /* 0x181fe40000001204 */
[-C--:B------:R-:W-:Y:S02]  /*0a90*/  SHF.L.U32 R2, R2, R9.reuse, RZ ;  /* 0x0000000902027219 */ /* 0x080fe400000006ff */
[-C--:B------:R-:W-:Y:S02]  /*0aa0*/  SHF.R.U32.HI R4, RZ, R9.reuse, R4 ;  /* 0x00000009ff047219 */ /* 0x080fe40000011604 */
[----:B------:R-:W-:Y:S01]  /*0ab0*/  SHF.L.U32 R8, R8, R9, RZ ;  /* 0x0000000908087219 */ /* 0x000fe200000006ff */
[----:B------:R-:W0:Y:S01]  /*0ac0*/  LDC R21, c[0x0][0x738] ;  /* 0x0001ce00ff157b82 */ /* 0x000e220000000800 */
[----:B------:R-:W-:Y:S01]  /*0ad0*/  LOP3.LUT R9, RZ, R2, RZ, 0x33, !PT ;  /* 0x00000002ff097212 */ /* 0x000fe200078e33ff */
[----:B------:R-:W-:-:S02]  /*0ae0*/  IMAD.MOV.U32 R2, RZ, RZ, R14 ;  /* 0x000000ffff027224 */ /* 0x000fc400078e000e */
[----:B--2---:R-:W-:-:S04]  /*0af0*/  IMAD.MOV.U32 R3, RZ, RZ, R4 ;  /* 0x000000ffff037224 */ /* 0x004fc800078e0004 */
[----:B------:R-:W2:Y:S01]  /*0b00*/  LDC R20, c[0x0][0x710] ;  /* 0x0001c400ff147b82 */ /* 0x000ea20000000800 */
[----:B---3--:R-:W-:Y:S05]  /*0b10*/  @!P0 BRA `(.L_x_6) ;  /* 0x0000000000288947 */ /* 0x008fea0003800000 */
[----:B------:R-:W3:Y:S02]  /*0b20*/  LDC R7, c[0x0][0x74c] ;  /* 0x0001d300ff077b82 */ /* 0x000ee40000000800 */
[----:B---3--:R-:W-:-:S04]  /*0b30*/  IADD3 R7, P0, R14, R7, RZ ;  /* 0x000000070e077210 */ /* 0x008fc80007f1e0ff */
[----:B------:R-:W-:-:S05]  /*0b40*/  IADD3.X R15, RZ, R4, RZ, P0, !PT ;  /* 0x00000004ff0f7210 */ /* 0x000fca00007fe4ff */
[----:B------:R-:W-:-:S04]  /*0b50*/  IMAD.WIDE.U32 R2, R15, R18, RZ ;  /* 0x000000120f027225 */ /* 0x000fc800078e00ff */
[----:B------:R-:W-:-:S04]  /*0b60*/  IMAD.WIDE.U32 R4, P0, R7, R19, R2 ;  /* 0x0000001307047225 */ /* 0x000fc80007800002 */
[----:B------:R-:W-:-:S04]  /*0b70*/  IMAD.WIDE.U32 R2, R7, R18, RZ ;  /* 0x0000001207027225 */ /* 0x000fc800078e00ff */
[----:B------:R-:W-:Y:S01]  /*0b80*/  IMAD.X R7, RZ, RZ, RZ, P0 ;  /* 0x000000ffff077224 */ /* 0x000fe200000e06ff */
[----:B------:R-:W-:Y:S01]  /*0b90*/  IADD3 RZ, P0, R3, R4, RZ ;  /* 0x0000000403ff7210 */ /* 0x000fe20007f1e0ff */
[----:B------:R-:W-:-:S04]  /*0ba0*/  IMAD.MOV.U32 R6, RZ, RZ, R5 ;  /* 0x000000ffff067224 */ /* 0x000fc800078e0005 */
[----:B------:R-:W-:-:S08]  /*0bb0*/  IMAD.WIDE.U32.X R2, R15, R19, R6, P0 ;  /* 0x000000130f027225 */ /* 0x000fd000000e0406 */
.L_x_6:
[----:B----4-:R-:W-:Y:S01]  /*0bc0*/  SHF.R.U64 R2, R2, R16, R3 ;  /* 0x0000001002027219 */ /* 0x010fe20000001203 */
[----:B-1----:R-:W-:Y:S01]  /*0bd0*/  VIADD R3, R17, 0xffffffff ;  /* 0xffffffff11037836 */ /* 0x002fe20000000000 */
[----:B------:R-:W-:Y:S01]  /*0be0*/  LOP3.LUT R9, R22, R9, RZ, 0xc0, !PT ;  /* 0x0000000916097212 */ /* 0x000fe200078ec0ff */
[----:B------:R-:W-:Y:S01]  /*0bf0*/  IMAD.MOV R11, RZ, RZ, -R11 ;  /* 0x000000ffff0b7224 */ /* 0x000fe200078e0a0b */
[----:B------:R-:W-:Y:S02]  /*0c00*/  IADD3 R4, -R2, RZ, RZ ;  /* 0x000000ff02047210 */ /* 0x000fe40007ffe1ff */
[----:B------:R-:W-:Y:S01]  /*0c10*/  LOP3.LUT R12, R12, R3, RZ, 0xc0, !PT ;  /* 0x000000030c0c7212 */ /* 0x000fe200078ec0ff */
[----:B------:R-:W-:Y:S02]  /*0c20*/  IMAD R3, R8, R2, R9 ;  /* 0x0000000208037224 */ /* 0x000fe400078e0209 */
[----:B------:R-:W-:Y:S02]  /*0c30*/  @P4 IMAD R0, R13, R11, R10 ;  /* 0x0000000b0d004224 */ /* 0x000fe400078e020a */
[----:B0-----:R-:W-:-:S02]  /*0c40*/  IMAD R2, R4, R21, R14 ;  /* 0x0000001504027224 */ /* 0x001fc400078e020e */
[----:B--2---:R-:W-:Y:S02]  /*0c50*/  IMAD R3, R3, R20, R0 ;  /* 0x0000001403037224 */ /* 0x004fe400078e0200 */
[----:B------:R-:W-:-:S05]  /*0c60*/  IMAD R2, R2, R17, R12 ;  /* 0x0000001102027224 */ /* 0x000fca00078e020c */
[----:B------:R-:W-:Y:S02]  /*0c70*/  SEL R0, R2, R3, !P4 ;  /* 0x0000000302007207 */ /* 0x000fe40006000000 */
[----:B------:R-:W-:Y:S02]  /*0c80*/  SEL R3, R3, R2, !P4 ;  /* 0x0000000203037207 */ /* 0x000fe40006000000 */
[----:B------:R-:W-:Y:S01]  /*0c90*/  R2UR UR9, R0 ;  /* 0x00000000000972ca */ /* 0x000fe200000e0000 */
[----:B------:R-:W-:-:S14]  /*0ca0*/  IMAD.MOV.U32 R0, RZ, RZ, 0x1 ;  /* 0x00000001ff007424 */ /* 0x000fdc00078e00ff */
.L_x_4:
[----:B------:R-:W-:-:S08]  /*0cb0*/  NOP ;  /* 0x0000000000007918 */ /* 0x000fd00000000000 */
[----:B------:R-:W0:Y:S02]  /*0cc0*/  USETMAXREG.TRY_ALLOC.CTAPOOL UP0, 0xf0 ;  /* 0x000000f0000079c8 */ /* 0x000e240008000600 */
[----:B0-----:R-:W-:-:S13]  /*0cd0*/  PLOP3.LUT P0, PT, PT, PT, UP0, 0x80, 0x0 ;  /* 0x000000000000781c */ /* 0x001fda0003f0f008 */
[----:B------:R-:W-:Y:S05]  /*0ce0*/  @!P0 BRA `(.L_x_4) ;  /* 0xfffffffc00f08947 */ /* 0x000fea000383ffff */
[----:B------:R-:W-:Y:S01]  /*0cf0*/  ULDC.64 UR4, c[0x0][0x698] ;  /* 0x0001a60000047ab9 */ /* 0x000fe20000000a00 */
[----:B------:R-:W-:Y:S01]  /*0d00*/  ULDC.64 UR16, c[0x0][0x208] ;  /* 0x0000820000107ab9 */ /* 0x000fe20000000a00 */
[----:B------:R-:W-:-:S04]  /*0d10*/  ISETP.NE.U32.AND P0, PT, RZ, UR4, PT ;  /* 0x00000004ff007c0c */ /* 0x000fc8000bf05070 */
[----:B------:R-:W-:-:S13]  /*0d20*/  ISETP.NE.AND.EX P0, PT, RZ, UR5, PT, P0 ;  /* 0x00000005ff007c0c */ /* 0x000fda000bf05300 */
[----:B------:R-:W-:Y:S05]  /*0d30*/  @!P0 BRA `(.L_x_7) ;  /* 0x0000000000208947 */ /* 0x000fea0003800000 */
[----:B------:R-:W0:Y:S02]  /*0d40*/  LDC.64 R4, c[0x0][0x698] ;  /* 0x0001a600ff047b82 */ /* 0x000e240000000a00 */
[----:B0-----:R-:W2:Y:S02]  /*0d50*/  LDG.E.64 R4, desc[UR16][R4.64] ;  /* 0x0000001004047981 */ /* 0x001ea4000c1e1b00 */
[----:B--2---:R-:W-:-:S04]  /*0d60*/  ISETP.NE.U32.AND P0, PT, R4, RZ, PT ;  /* 0x000000ff0400720c */ /* 0x004fc80003f05070 */
[----:B------:R-:W-:-:S13]  /*0d70*/  ISETP.NE.AND.EX P0, PT, R5, RZ, PT, P0 ;  /* 0x000000ff0500720c */ /* 0x000fda0003f05300 */
[----:B------:R-:W-:Y:S05]  /*0d80*/  @!P0 BRA `(.L_x_7) ;  /* 0x00000000000c8947 */ /* 0x000fea0003800000 */
[----:B------:R-:W2:Y:S02]  /*0d90*/  LD.E R4, desc[UR16][R4.64] ;  /* 0x0000001004047980 */ /* 0x000ea4000c101900 */
[----:B--2---:R-:W-:Y:S01]  /*0da0*/  R2UR UR18, R4 ;  /* 0x00000000041272ca */ /* 0x004fe200000e0000 */
[----:B------:R-:W-:-:S14]  /*0db0*/  BRA `(.L_x_8) ;  /* 0x0000000000247947 */ /* 0x000fdc0003800000 */
.L_x_7:
[----:B------:R-:W-:Y:S02]  /*0dc0*/  ULDC.64 UR4, c[0x0][0x688] ;  /* 0x0001a20000047ab9 */ /* 0x000fe40000000a00 */
[----:B------:R-:W-:-:S04]  /*0dd0*/  ISETP.NE.U32.AND P0, PT, RZ, UR4, PT ;  /* 0x00000004ff007c0c */ /* 0x000fc8000bf05070 */
[----:B------:R-:W-:-:S13]  /*0de0*/  ISETP.NE.AND.EX P0, PT, RZ, UR5, PT, P0 ;  /* 0x00000005ff007c0c */ /* 0x000fda000bf05300 */
[----:B------:R-:W-:Y:S05]  /*0df0*/  @!P0 BRA `(.L_x_9) ;  /* 0x0000000000108947 */ /* 0x000fea0003800000 */
[----:B------:R-:W0:Y:S02]  /*0e00*/  LDC.64 R4, c[0x0][0x688] ;  /* 0x0001a200ff047b82 */ /* 0x000e240000000a00 */
[----:B0-----:R-:W2:Y:S02]  /*0e10*/  LDG.E R4, desc[UR16][R4.64] ;  /* 0x0000001004047981 */ /* 0x001ea4000c1e1900 */
[----:B--2---:R-:W-:Y:S01]  /*0e20*/  R2UR UR18, R4 ;  /* 0x00000000041272ca */ /* 0x004fe200000e0000 */
[----:B------:R-:W-:-:S14]  /*0e30*/  BRA `(.L_x_8) ;  /* 0x0000000000047947 */ /* 0x000fdc0003800000 */
.L_x_9:
[----:B------:R-:W-:-:S05]  /*0e40*/  ULDC UR18, c[0x0][0x680] ;  /* 0x0001a00000127ab9 */ /* 0x000fca0000000800 */
.L_x_8:
[----:B------:R-:W-:Y:S02]  /*0e50*/  ULDC.64 UR4, c[0x0][0x6a0] ;  /* 0x0001a80000047ab9 */ /* 0x000fe40000000a00 */
        /* <DEDUP_REMOVED lines=11> */
.L_x_10:
        /* <DEDUP_REMOVED lines=8> */
.L_x_12:
[----:B------:R-:W-:-:S05]  /*0f90*/  ULDC UR19, c[0x0][0x684] ;  /* 0x0001a10000137ab9 */ /* 0x000fca0000000800 */
.L_x_11:
[----:B------:R-:W-:-:S13]  /*0fa0*/  LOP3.LUT P0, RZ, R0, 0xff, RZ, 0xc0, !PT ;  /* 0x000000ff00ff7812 */ /* 0x000fda000780c0ff */
[----:B------:R-:W-:Y:S05]  /*0fb0*/  @!P0 EXIT ;  /* 0x000000000000894d */ /* 0x000fea0003800000 */
[----:B------:R-:W-:Y:S01]  /*0fc0*/  ULDC UR4, c[0x0][0x28c] ;  /* 0x0000a30000047ab9 */ /* 0x000fe20000000800 */
[----:B------:R-:W-:Y:S02]  /*0fd0*/  ULOP3.LUT UR20, UR6, 0x1, URZ, 0xfc, !UPT ;  /* 0x0000000106147892 */ /* 0x000fe4000f8efc3f */
[----:B------:R-:W-:-:S04]  /*0fe0*/  UIADD3 UR4, UR4, 0x3f, URZ ;  /* 0x0000003f04047890 */ /* 0x000fc8000fffe03f */
[----:B------:R-:W-:-:S04]  /*0ff0*/  USHF.R.S32.HI UR5, URZ, 0x1f, UR4 ;  /* 0x0000001f3f057899 */ /* 0x000fc80008011404 */
[----:B------:R-:W-:-:S03]  /*1000*/  ULEA.HI UR5, UR5, UR4, URZ, 0x6 ;  /* 0x0000000405057291 */ /* 0x000fc6000f8f303f */
[----:B------:R-:W-:Y:S01]  /*1010*/  UMOV UR4, URZ ;  /* 0x0000003f00047c82 */ /* 0x000fe20008000000 */
[----:B------:R-:W-:-:S03]  /*1020*/  USHF.R.S32.HI UR7, URZ, 0x6, UR5 ;  /* 0x000000063f077899 */ /* 0x000fc60008011405 */
[----:B------:R-:W-:-:S09]  /*1030*/  UMOV UR5, URZ ;  /* 0x0000003f00057c82 */ /* 0x000fd20008000000 */
.L_x_409:
[----:B------:R-:W-:Y:S01]  /*1040*/  STL [R1], RZ ;  /* 0x000000ff01007387 */ /* 0x000fe20000100800 */
[----:B------:R-:W-:Y:S01]  /*1050*/  UISETP.LT.AND UP0, UPT, URZ, UR7, UPT ;  /* 0x000000073f00728c */ /* 0x000fe2000bf01270 */
[----:B------:R-:W-:Y:S02]  /*1060*/  CS2R R150, SRZ ;  /* 0x0000000000967805 */ /* 0x000fe4000001ff00 */
[----:B----4-:R-:W-:Y:S01]  /*1070*/  CS2R R24, SRZ ;  /* 0x0000000000187805 */ /* 0x010fe2000001ff00 */
[----:B------:R-:W-:Y:S01]  /*1080*/  STL [R1+0x4], RZ ;  /* 0x000004ff01007387 */ /* 0x000fe20000100800 */
[----:B------:R-:W-:Y:S01]  /*1090*/  USEL UR10, URZ, UR7, UP0 ;  /* 0x000000073f0a7287 */ /* 0x000fe20008000000 */
[----:B------:R-:W-:Y:S02]  /*10a0*/  CS2R R26, SRZ ;  /* 0x00000000001a7805 */ /* 0x000fe4000001ff00 */
[----:B------:R-:W-:Y:S01]  /*10b0*/  CS2R R28, SRZ ;  /* 0x00000000001c7805 */ /* 0x000fe2000001ff00 */
[----:B------:R-:W-:Y:S01]  /*10c0*/  STL [R1+0x8], RZ ;  /* 0x000008ff01007387 */ /* 0x000fe20000100800 */
[----:B------:R-:W-:Y:S01]  /*10d0*/  UIADD3 UR10, UR7, -UR10, URZ ;  /* 0x8000000a070a7290 */ /* 0x000fe2000fffe03f */
[----:B------:R-:W-:-:S02]  /*10e0*/  CS2R R30, SRZ ;  /* 0x00000000001e7805 */ /* 0x000fc4000001ff00 */
[----:B------:R-:W-:Y:S01]  /*10f0*/  CS2R R32, SRZ ;  /* 0x0000000000207805 */ /* 0x000fe2000001ff00 */
[----:B------:R-:W-:Y:S01]  /*1100*/  STL [R1+0xc], RZ ;  /* 0x00000cff01007387 */ /* 0x000fe20000100800 */
[----:B------:R-:W-:Y:S01]  /*1110*/  UISETP.GE.AND UP0, UPT, UR10, 0x1, UPT ;  /* 0x000000010a00788c */ /* 0x000fe2000bf06270 */
[----:B------:R-:W-:Y:S02]  /*1120*/  CS2R R34, SRZ ;  /* 0x0000000000227805 */ /* 0x000fe4000001ff00 */
[----:B------:R-:W-:Y:S01]  /*1130*/  CS2R R36, SRZ ;  /* 0x0000000000247805 */ /* 0x000fe2000001ff00 */
[----:B------:R-:W-:Y:S01]  /*1140*/  STL [R1+0x10], RZ ;  /* 0x000010ff01007387 */ /* 0x000fe20000100800 */
[----:B------:R-:W-:Y:S02]  /*1150*/  CS2R R38, SRZ ;  /* 0x0000000000267805 */ /* 0x000fe4000001ff00 */
[----:B------:R-:W-:Y:S02]  /*1160*/  CS2R R40, SRZ ;  /* 0x0000000000287805 */ /* 0x000fe4000001ff00 */
[----:B------:R-:W-:Y:S01]  /*1170*/  PLOP3.LUT P0, PT, PT, PT, UP0, 0x80, 0x0 ;  /* 0x000000000000781c */ /* 0x000fe20003f0f008 */
[----:B------:R-:W-:Y:S01]  /*1180*/  STL [R1+0x14], RZ ;  /* 0x000014ff01007387 */ /* 0x000fe20000100800 */
[----:B------:R-:W-:-:S02]  /*1190*/  CS2R R42, SRZ ;  /* 0x00000000002a7805 */ /* 0x000fc4000001ff00 */
[----:B------:R-:W-:Y:S02]  /*11a0*/  CS2R R44, SRZ ;  /* 0x00000000002c7805 */ /* 0x000fe4000001ff00 */
[----:B------:R-:W-:Y:S01]  /*11b0*/  CS2R R46, SRZ ;  /* 0x00000000002e7805 */ /* 0x000fe2000001ff00 */
[----:B------:R-:W-:Y:S01]  /*11c0*/  STL [R1+0x18], RZ ;  /* 0x000018ff01007387 */ /* 0x000fe20000100800 */
[----:B------:R-:W-:Y:S02]  /*11d0*/  CS2R R48, SRZ ;  /* 0x0000000000307805 */ /* 0x000fe4000001ff00 */
[----:B------:R-:W-:Y:S02]  /*11e0*/  CS2R R50, SRZ ;  /* 0x0000000000327805 */ /* 0x000fe4000001ff00 */
[----:B------:R-:W-:Y:S01]  /*11f0*/  CS2R R52, SRZ ;  /* 0x0000000000347805 */ /* 0x000fe2000001ff00 */
        /* <DEDUP_REMOVED lines=64> */
[----:B------:R-:W-:Y:S04]  /*1600*/  STL [R1+0x5c], RZ ;  /* 0x00005cff01007387 */ /* 0x000fe80000100800 */
        /* <DEDUP_REMOVED lines=53> */
[----:B------:R-:W-:Y:S01]  /*1960*/  STL [R1+0x134], RZ ;  /* 0x000134ff01007387 */ /* 0x000fe20000100800 */
[----:B------:R-:W0:Y:S03]  /*1970*/  S2R R0, SR_TID.X ;  /* 0x0000000000007919 */ /* 0x000e260000002100 */
        /* <DEDUP_REMOVED lines=8> */
[----:B0-----:R-:W-:-:S03]  /*1a00*/  LOP3.LUT R0, R0, 0x80, RZ, 0xc0, !PT ;  /* 0x0000008000007812 */ /* 0x001fc600078ec0ff */
[----:B------:R-:W-:Y:S01]  /*1a10*/  STL [R1+0x158], RZ ;  /* 0x000158ff01007387 */ /* 0x000fe20000100800 */
[----:B------:R-:W-:-:S03]  /*1a20*/  SHF.R.U32.HI R0, RZ, 0x7, R0 ;  /* 0x00000007ff007819 */ /* 0x000fc60000011600 */
        /* <DEDUP_REMOVED lines=33> */
[----:B------:R-:W0:Y:S04]  /*1c40*/  SHFL.IDX PT, R0, R0, RZ, 0x1f ;  /* 0x00001fff00007589 */ /* 0x000e2800000e0000 */
[----:B-1----:R1:W-:Y:S04]  /*1c50*/  STL [R1+0x1e0], RZ ;  /* 0x0001e0ff01007387 */ /* 0x0023e80000100800 */
[----:B------:R1:W-:Y:S04]  /*1c60*/  STL [R1+0x1e4], RZ ;  /* 0x0001e4ff01007387 */ /* 0x0003e80000100800 */
[----:B------:R1:W-:Y:S04]  /*1c70*/  STL [R1+0x1e8], RZ ;  /* 0x0001e8ff01007387 */ /* 0x0003e80000100800 */
[----:B------:R1:W-:Y:S04]  /*1c80*/  STL [R1+0x1ec], RZ ;  /* 0x0001ecff01007387 */ /* 0x0003e80000100800 */
[----:B------:R1:W-:Y:S04]  /*1c90*/  STL [R1+0x1f0], RZ ;  /* 0x0001f0ff01007387 */ /* 0x0003e80000100800 */
[----:B------:R1:W-:Y:S01]  /*1ca0*/  STL [R1+0x1f4], RZ ;  /* 0x0001f4ff01007387 */ /* 0x0003e20000100800 */
[----:B0-----:R-:W-:-:S03]  /*1cb0*/  R2UR UR11, R0 ;  /* 0x00000000000b72ca */ /* 0x001fc600000e0000 */
[----:B------:R1:W-:Y:S04]  /*1cc0*/  STL [R1+0x1f8], RZ ;  /* 0x0001f8ff01007387 */ /* 0x0003e80000100800 */
[----:B------:R1:W-:Y:S01]  /*1cd0*/  STL [R1+0x1fc], RZ ;  /* 0x0001fcff01007387 */ /* 0x0003e20000100800 */
[----:B------:R-:W-:Y:S07]  /*1ce0*/  @!P0 BRA `(.L_x_13) ;  /* 0x0000002c00588947 */ /* 0x000fee0003800000 */
[----:B------:R-:W0:Y:S01]  /*1cf0*/  S2UR UR14, SR_CgaCtaId ;  /* 0x00000000000e79c3 */ /* 0x000e220000008800 */
[----:B------:R-:W-:Y:S01]  /*1d00*/  ULEA.HI UR12, UR11, UR11, URZ, 0x1 ;  /* 0x0000000b0b0c7291 */ /* 0x000fe2000f8f083f */
[----:B------:R-:W-:Y:S01]  /*1d10*/  IMAD.U32 R0, RZ, RZ, UR4 ;  /* 0x00000004ff007e24 */ /* 0x000fe2000f8e00ff */
[----:B------:R-:W-:Y:S01]  /*1d20*/  UMOV UR13, 0x400 ;  /* 0x00000400000d7882 */ /* 0x000fe20000000000 */
[----:B------:R-:W-:Y:S02]  /*1d30*/  UPLOP3.LUT UP0, UPT, UPT, UPT, UPT, 0x40, 0x0 ;  /* 0x000000000000789c */ /* 0x000fe40003f0e870 */
[----:B------:R-:W-:Y:S01]  /*1d40*/  ULOP3.LUT UR12, UR12, 0xffffe, URZ, 0xc0, !UPT ;  /* 0x000ffffe0c0c7892 */ /* 0x000fe2000f8ec03f */
[----:B------:R-:W-:Y:S01]  /*1d50*/  UMOV UR21, UR5 ;  /* 0x0000000500157c82 */ /* 0x000fe20008000000 */
[----:B------:R-:W-:Y:S02]  /*1d60*/  UMOV UR22, UR5 ;  /* 0x0000000500167c82 */ /* 0x000fe40008000000 */
[----:B------:R-:W-:-:S02]  /*1d70*/  UIADD3 UR12, UR11, -UR12, URZ ;  /* 0x8000000c0b0c7290 */ /* 0x000fc4000fffe03f */
[----:B0-----:R-:W-:-:S04]  /*1d80*/  ULEA UR13, UR14, UR13, 0x18 ;  /* 0x0000000d0e0d7291 */ /* 0x001fc8000f8ec03f */
[----:B------:R-:W-:-:S04]  /*1d90*/  ULEA UR12, UR12, UR13, 0xc ;  /* 0x0000000d0c0c7291 */ /* 0x000fc8000f8e603f */
[----:B------:R-:W-:-:S04]  /*1da0*/  UIADD3 UR12, UR12, 0x100, URZ ;  /* 0x000001000c0c7890 */ /* 0x000fc8000fffe03f */
[----:B------:R-:W-:-:S04]  /*1db0*/  USHF.R.U32.HI UR12, URZ, 0x4, UR12 ;  /* 0x000000043f0c7899 */ /* 0x000fc8000801160c */
[----:B------:R-:W-:-:S12]  /*1dc0*/  ULOP3.LUT UR11, UR12, 0x3fff, URZ, 0xc0, !UPT ;  /* 0x00003fff0c0b7892 */ /* 0x000fd8000f8ec03f */
.L_x_20:
[----:B------:R-:W-:-:S06]  /*1dd0*/  UISETP.NE.AND UP1, UPT, UR20, 0x3, UPT ;  /* 0x000000031400788c */ /* 0x000fcc000bf25270 */
[----:B------:R-:W-:-:S13]  /*1de0*/  PLOP3.LUT P1, PT, PT, PT, UP1, 0x80, 0x0 ;  /* 0x000000000000781c */ /* 0x000fda0003f2f018 */
[----:B------:R-:W-:Y:S05]  /*1df0*/  @!P1 BRA `(.L_x_14) ;  /* 0x0000000000049947 */ /* 0x000fea0003800000 */
[----:B------:R-:W-:Y:S01]  /*1e00*/  BPT.TRAP 0x1 ;  /* 0x000000040000795c */ /* 0x000fe20000300000 */
.L_x_14:
[----:B------:R-:W0:Y:S01]  /*1e10*/  S2UR UR13, SR_CgaCtaId ;  /* 0x00000000000d79c3 */ /* 0x000e220000008800 */
[----:B------:R-:W-:Y:S01]  /*1e20*/  UMOV UR12, 0x400 ;  /* 0x00000400000c7882 */ /* 0x000fe20000000000 */
[----:B------:R-:W-:Y:S01]  /*1e30*/  SHF.L.U32 R2, R0, 0x1f, RZ ;  /* 0x0000001f00027819 */ /* 0x000fe200000006ff */
[----:B0-----:R-:W-:-:S04]  /*1e40*/  ULEA UR25, UR13, UR12, 0x18 ;  /* 0x0000000c0d197291 */ /* 0x001fc8000f8ec03f */
[----:B------:R-:W-:-:S09]  /*1e50*/  ULEA UR12, UR21, UR25, 0x3 ;  /* 0x00000019150c7291 */ /* 0x000fd2000f8e183f */
[----:B------:R0:W2:Y:S01]  /*1e60*/  SYNCS.PHASECHK.TRANS64.TRYWAIT P0, [UR12], R2 ;  /* 0x00000002ff0075a7 */ /* 0x0000a2000800014c */
[----:B------:R-:W-:Y:S05]  /*1e70*/  @!P1 BRA `(.L_x_15) ;  /* 0x0000000000049947 */ /* 0x000fea0003800000 */
[----:B------:R-:W-:Y:S01]  /*1e80*/  BPT.TRAP 0x1 ;  /* 0x000000040000795c */ /* 0x000fe20000300000 */
.L_x_15:
[----:B--2---:R-:W-:Y:S05]  /*1e90*/  @P0 BRA `(.L_x_16) ;  /* 0x0000000000080947 */ /* 0x004fea0003800000 */
[----:B------:R-:W2:Y:S02]  /*1ea0*/  SYNCS.PHASECHK.TRANS64.TRYWAIT P0, [UR12], R2 ;  /* 0x00000002ff0075a7 */ /* 0x000ea4000800014c */
[----:B--2---:R-:W-:Y:S05]  /*1eb0*/  @!P0 BRA `(.L_x_17) ;  /* 0x00000174007c8947 */ /* 0x004fea0003800000 */
.L_x_16:
[----:B------:R-:W-:Y:S04]  /*1ec0*/  STL.64 [R1+0x658], R150 ;  /* 0x0006589601007387 */ /* 0x000fe80000100a00 */
        /* <DEDUP_REMOVED lines=62> */
[----:B------:R3:W-:Y:S04]  /*22b0*/  STL.64 [R1+0x460], R24 ;  /* 0x0004601801007387 */ /* 0x0007e80000100a00 */
[----:B---3--:R-:W3:Y:S04]  /*22c0*/  LDL.LU.64 R24, [R1] ;  /* 0x0000000001187983 */ /* 0x008ee80000300a00 */
[----:B------:R-:W3:Y:S04]  /*22d0*/  LDL.LU.64 R26, [R1+0x8] ;  /* 0x00000800011a7983 */ /* 0x000ee80000300a00 */
        /* <DEDUP_REMOVED lines=61> */
[----:B------:R-:W3:Y:S01]  /*26b0*/  LDL.LU.64 R150, [R1+0x1f8] ;  /* 0x0001f80001967983 */ /* 0x000ee20000300a00 */
[----:B--2---:R-:W2:Y:S01]  /*26c0*/  S2R R4, SR_TID.X ;  /* 0x0000000000047919 */ /* 0x004ea20000002100 */
[----:B------:R-:W-:Y:S01]  /*26d0*/  USHF.L.U32 UR12, UR21, 0xb, URZ ;  /* 0x0000000b150c7899 */ /* 0x000fe2000800063f */
[----:B--2---:R-:W-:-:S02]  /*26e0*/  IMAD.SHL.U32 R152, R4, 0x20, RZ ;  /* 0x0000002004987824 */ /* 0x004fc400078e00ff */
[----:B0-----:R-:W-:-:S03]  /*26f0*/  IMAD.SHL.U32 R2, R4, 0x200, RZ ;  /* 0x0000020004027824 */ /* 0x001fc600078e00ff */
[----:B------:R-:W-:-:S04]  /*2700*/  LOP3.LUT R152, R152, 0x1c00, RZ, 0xc0, !PT ;  /* 0x00001c0098987812 */ /* 0x000fc800078ec0ff */
[----:B------:R-:W-:Y:S02]  /*2710*/  LOP3.LUT R152, R152, 0x200, R2, 0xf8, !PT ;  /* 0x0000020098987812 */ /* 0x000fe400078ef802 */
[----:B------:R-:W-:-:S04]  /*2720*/  SHF.L.U32 R2, R4, 0x4, RZ ;  /* 0x0000000404027819 */ /* 0x000fc800000006ff */
[----:B------:R-:W-:-:S04]  /*2730*/  LOP3.LUT R152, R152, 0x1c0, R2, 0xf8, !PT ;  /* 0x000001c098987812 */ /* 0x000fc800078ef802 */
[----:B------:R-:W-:-:S05]  /*2740*/  LEA.HI R152, R152, UR12, RZ, 0x1d ;  /* 0x0000000c98987c11 */ /* 0x000fca000f8fe8ff */
[----:B------:R-:W3:Y:S01]  /*2750*/  LDS.64 R154, [R152+UR25+0x30100] ;  /* 0x03010019989a7984 */ /* 0x000ee20008000a00 */
[----:B------:R-:W-:-:S04]  /*2760*/  UIADD3 UR13, UR25, 0x10100, URZ ;  /* 0x00010100190d7890 */ /* 0x000fc8000fffe03f */
[----:B------:R-:W-:-:S04]  /*2770*/  USHF.R.U32.HI UR13, URZ, 0x4, UR13 ;  /* 0x000000043f0d7899 */ /* 0x000fc8000801160d */
[----:B------:R-:W-:Y:S02]  /*2780*/  ULOP3.LUT UR13, UR13, 0x3fff, URZ, 0xc0, !UPT ;  /* 0x00003fff0d0d7892 */ /* 0x000fe4000f8ec03f */
[----:B------:R-:W-:Y:S02]  /*2790*/  ULOP3.LUT UR23, UR11, 0x10000, URZ, 0xfc, !UPT ;  /* 0x000100000b177892 */ /* 0x000fe4000f8efc3f */
[----:B------:R-:W-:Y:S02]  /*27a0*/  ULOP3.LUT UR13, UR13, 0x10000, URZ, 0xfc, !UPT ;  /* 0x000100000d0d7892 */ /* 0x000fe4000f8efc3f */
[----:B------:R-:W-:Y:S02]  /*27b0*/  ULEA UR23, UR21, UR23, 0xa ;  /* 0x0000001715177291 */ /* 0x000fe4000f8e503f */
[----:B------:R-:W-:Y:S01]  /*27c0*/  UIADD3 UR24, UR12, UR13, URZ ;  /* 0x0000000d0c187290 */ /* 0x000fe2000fffe03f */
[----:B------:R-:W-:Y:S02]  /*27d0*/  UMOV UR15, 0x40000040 ;  /* 0x40000040000f7882 */ /* 0x000fe40000000000 */
[----:B------:R-:W-:-:S02]  /*27e0*/  UMOV UR13, 0x80000020 ;  /* 0x80000020000d7882 */ /* 0x000fc40000000000 */
[----:B------:R-:W-:Y:S02]  /*27f0*/  UMOV UR12, UR23 ;  /* 0x00000017000c7c82 */ /* 0x000fe40008000000 */
[----:B------:R-:W-:Y:S01]  /*2800*/  UMOV UR14, UR24 ;  /* 0x00000018000e7c82 */ /* 0x000fe20008000000 */
[----:B------:R0:W-:Y:S04]  /*2810*/  STL [R1+0x45c], R3 ;  /* 0x00045c0301007387 */ /* 0x0001e80000100800 */
[----:B------:R2:W-:Y:S01]  /*2820*/  STL [R1+0x458], R0 ;  /* 0x0004580001007387 */ /* 0x0005e20000100800 */
[----:B---3--:R-:W-:-:S06]  /*2830*/  WARPGROUP.ARRIVE ;  /* 0x00000000000079c5 */ /* 0x008fcc0000000000 */
[----:B------:R-:W-:Y:S03]  /*2840*/  HGMMA.SP.64x256x32.F32 R24, gdesc[UR12], R24, UP0, R154, 0x0, gsb0 ;  /* 0x0be09a000c1879f0 */ /* 0x000fe6000b800a18 */
[----:B------:R-:W-:Y:S02]  /*2850*/  WARPGROUP.DEPBAR.LE gsb0, 0x0 ;  /* 0x00008000000079c5 */ /* 0x000fe40000010000 */
[----:B------:R-:W-:Y:S04]  /*2860*/  STL.64 [R1], R24 ;  /* 0x0000001801007387 */ /* 0x000fe80000100a00 */
[----:B------:R-:W-:Y:S04]  /*2870*/  STL.64 [R1+0x8], R26 ;  /* 0x0000081a01007387 */ /* 0x000fe80000100a00 */
[----:B------:R-:W-:Y:S04]  /*2880*/  STL.64 [R1+0x10], R28 ;  /* 0x0000101c01007387 */ /* 0x000fe80000100a00 */
[----:B------:R-:W-:Y:S04]  /*2890*/  STL.64 [R1+0x18], R30 ;  /* 0x0000181e01007387 */ /* 0x000fe80000100a00 */
[----:B------:R-:W-:Y:S04]  /*28a0*/  STL.64 [R1+0x20], R32 ;  /* 0x0000202001007387 */ /* 0x000fe80000100a00 */
[----:B------:R-:W-:Y:S04]  /*28b0*/  STL.64 [R1+0x28], R34 ;  /* 0x0000282201007387 */ /* 0x000fe80000100a00 */
[----:B------:R-:W-:Y:S04]  /*28c0*/  STL.64 [R1+0x30], R36 ;  /* 0x0000302401007387 */ /* 0x000fe80000100a00 */
[----:B------:R-:W-:Y:S01]  /*28d0*/  STL.64 [R1+0x38], R38 ;  /* 0x0000382601007387 */ /* 0x000fe20000100a00 */
[----:B------:R-:W-:-:S03]  /*28e0*/  IMAD.MOV.U32 R4, RZ, RZ, R150 ;  /* 0x000000ffff047224 */ /* 0x000fc600078e0096 */
[----:B------:R-:W-:Y:S01]  /*28f0*/  STL.64 [R1+0x40], R40 ;  /* 0x0000402801007387 */ /* 0x000fe20000100a00 */
[----:B------:R-:W-:-:S03]  /*2900*/  MOV R2, R151 ;  /* 0x0000009700027202 */ /* 0x000fc60000000f00 */
[----:B------:R-:W-:Y:S01]  /*2910*/  STL.64 [R1+0x48], R42 ;  /* 0x0000482a01007387 */ /* 0x000fe20000100a00 */
[----:B------:R-:W-:-:S03]  /*2920*/  IMAD.MOV.U32 R6, RZ, RZ, R148 ;  /* 0x000000ffff067224 */ /* 0x000fc600078e0094 */
[----:B------:R-:W-:Y:S01]  /*2930*/  STL.64 [R1+0x50], R44 ;  /* 0x0000502c01007387 */ /* 0x000fe20000100a00 */
[----:B------:R-:W-:Y:S01]  /*2940*/  IMAD.MOV.U32 R5, RZ, RZ, R149 ;  /* 0x000000ffff057224 */ /* 0x000fe200078e0095 */
[----:B------:R-:W-:Y:S02]  /*2950*/  MOV R7, R147 ;  /* 0x0000009300077202 */ /* 0x000fe40000000f00 */
[----:B------:R3:W-:Y:S01]  /*2960*/  STL.64 [R1+0x58], R46 ;  /* 0x0000582e01007387 */ /* 0x0007e20000100a00 */
[----:B------:R-:W-:-:S03]  /*2970*/  IMAD.MOV.U32 R8, RZ, RZ, R146 ;  /* 0x000000ffff087224 */ /* 0x000fc600078e0092 */
[----:B------:R-:W4:Y:S01]  /*2980*/  LDL.LU.64 R150, [R1+0x658] ;  /* 0x0006580001967983 */ /* 0x000f220000300a00 */
[----:B------:R-:W-:Y:S01]  /*2990*/  IMAD.MOV.U32 R10, RZ, RZ, R144 ;  /* 0x000000ffff0a7224 */ /* 0x000fe200078e0090 */
[----:B------:R-:W-:Y:S01]  /*29a0*/  MOV R12, R142 ;  /* 0x0000008e000c7202 */ /* 0x000fe20000000f00 */
[----:B------:R-:W-:Y:S01]  /*29b0*/  IMAD.MOV.U32 R9, RZ, RZ, R145 ;  /* 0x000000ffff097224 */ /* 0x000fe200078e0091 */
[----:B------:R-:W4:Y:S01]  /*29c0*/  LDL.LU.64 R148, [R1+0x650] ;  /* 0x0006500001947983 */ /* 0x000f220000300a00 */
[----:B------:R-:W-:-:S03]  /*29d0*/  IMAD.MOV.U32 R11, RZ, RZ, R143 ;  /* 0x000000ffff0b7224 */ /* 0x000fc600078e008f */
[----:B------:R-:W4:Y:S01]  /*29e0*/  LDL.LU.64 R146, [R1+0x648] ;  /* 0x0006480001927983 */ /* 0x000f220000300a00 */
[----:B------:R-:W-:Y:S02]  /*29f0*/  IMAD.MOV.U32 R14, RZ, RZ, R140 ;  /* 0x000000ffff0e7224 */ /* 0x000fe400078e008c */
[----:B------:R-:W-:Y:S01]  /*2a00*/  IMAD.MOV.U32 R13, RZ, RZ, R141 ;  /* 0x000000ffff0d7224 */ /* 0x000fe200078e008d */
[----:B------:R-:W4:Y:S01]  /*2a10*/  LDL.LU.64 R144, [R1+0x640] ;  /* 0x0006400001907983 */ /* 0x000f220000300a00 */
[----:B------:R-:W-:Y:S01]  /*2a20*/  IMAD.MOV.U32 R16, RZ, RZ, R138 ;  /* 0x000000ffff107224 */ /* 0x000fe200078e008a */
[----:B------:R-:W-:Y:S01]  /*2a30*/  MOV R17, R137 ;  /* 0x0000008900117202 */ /* 0x000fe20000000f00 */
[----:B------:R-:W-:Y:S01]  /*2a40*/  IMAD.MOV.U32 R15, RZ, RZ, R139 ;  /* 0x000000ffff0f7224 */ /* 0x000fe200078e008b */
[----:B------:R-:W4:Y:S01]  /*2a50*/  LDL.LU.64 R142, [R1+0x638] ;  /* 0x00063800018e7983 */ /* 0x000f220000300a00 */
        /* <DEDUP_REMOVED lines=131> */
[----:B0-----:R-:W-:Y:S02]  /*3290*/  IMAD.MOV.U32 R3, RZ, RZ, R48 ;  /* 0x000000ffff037224 */ /* 0x001fe400078e0030 */
[----:B--2---:R-:W-:Y:S01]  /*32a0*/  IMAD.MOV.U32 R0, RZ, RZ, R49 ;  /* 0x000000ffff007224 */ /* 0x004fe200078e0031 */
[----:B------:R-:W4:Y:S04]  /*32b0*/  LDL.LU.64 R52, [R1+0x4d0] ;  /* 0x0004d00001347983 */ /* 0x000f280000300a00 */
[----:B------:R-:W4:Y:S04]  /*32c0*/  LDL.LU.64 R50, [R1+0x4c8] ;  /* 0x0004c80001327983 */ /* 0x000f280000300a00 */
[----:B------:R-:W4:Y:S04]  /*32d0*/  LDL.LU.64 R48, [R1+0x4c0] ;  /* 0x0004c00001307983 */ /* 0x000f280000300a00 */
[----:B---3--:R-:W4:Y:S04]  /*32e0*/  LDL.LU.64 R46, [R1+0x4b8] ;  /* 0x0004b800012e7983 */ /* 0x008f280000300a00 */
[----:B------:R-:W4:Y:S04]  /*32f0*/  LDL.LU.64 R44, [R1+0x4b0] ;  /* 0x0004b000012c7983 */ /* 0x000f280000300a00 */
        /* <DEDUP_REMOVED lines=10> */
[----:B------:R-:W4:Y:S01]  /*33a0*/  LDS.64 R152, [R152+UR25+0x30500] ;  /* 0x0305001998987984 */ /* 0x000f220008000a00 */
[----:B------:R-:W-:Y:S01]  /*33b0*/  UIADD3 UR12, UR23, 0x200, URZ ;  /* 0x00000200170c7890 */ /* 0x000fe2000fffe03f */
[----:B------:R-:W-:Y:S01]  /*33c0*/  UMOV UR13, 0x80000020 ;  /* 0x80000020000d7882 */ /* 0x000fe20000000000 */
[----:B----4-:R-:W-:-:S07]  /*33d0*/  WARPGROUP.ARRIVE ;  /* 0x00000000000079c5 */ /* 0x010fce0000000000 */
[----:B------:R-:W-:Y:S03]  /*33e0*/  HGMMA.SP.64x256x32.F32 R24, gdesc[UR12], R24, UP0, R152, 0x0, gsb0 ;  /* 0x0be098000c1879f0 */ /* 0x000fe6000b800a18 */
[----:B------:R-:W-:Y:S02]  /*33f0*/  WARPGROUP.DEPBAR.LE gsb0, 0x0 ;  /* 0x00008000000079c5 */ /* 0x000fe40000010000 */
        /* <DEDUP_REMOVED lines=64> */
[----:B0-----:R-:W2:Y:S04]  /*3800*/  LDL.LU R24, [R1] ;  /* 0x0000000001187983 */ /* 0x001ea80000300800 */
[----:B------:R-:W2:Y:S04]  /*3810*/  LDL.LU R25, [R1+0x4] ;  /* 0x0000040001197983 */ /* 0x000ea80000300800 */
        /* <DEDUP_REMOVED lines=21> */
[----:B------:R-:W2:Y:S01]  /*3970*/  LDL.LU R47, [R1+0x5c] ;  /* 0x00005c00012f7983 */ /* 0x000ea20000300800 */
[----:B------:R-:W-:Y:S01]  /*3980*/  IMAD.MOV.U32 R48, RZ, RZ, R3 ;  /* 0x000000ffff307224 */ /* 0x000fe200078e0003 */
[----:B------:R-:W-:Y:S01]  /*3990*/  MOV R51, R234 ;  /* 0x000000ea00337202 */ /* 0x000fe20000000f00 */
        /* <DEDUP_REMOVED lines=51> */
[----:B------:R-:W-:Y:S01]  /*3cd0*/  UIADD3 UR12, UR23, 0x2, URZ ;  /* 0x00000002170c7890 */ /* 0x000fe2000fffe03f */
[----:B------:R-:W-:Y:S01]  /*3ce0*/  IMAD.MOV.U32 R84, RZ, RZ, R201 ;  /* 0x000000ffff547224 */ /* 0x000fe200078e00c9 */
[----:B------:R-:W-:Y:S01]  /*3cf0*/  UIADD3 UR14, UR24, 0x4, URZ ;  /* 0x00000004180e7890 */ /* 0x000fe2000fffe03f */
[----:B------:R-:W-:Y:S01]  /*3d00*/  IMAD.MOV.U32 R85, RZ, RZ, R200 ;  /* 0x000000ffff557224 */ /* 0x000fe200078e00c8 */
[----:B------:R-:W-:Y:S01]  /*3d10*/  UMOV UR13, 0x80000020 ;  /* 0x80000020000d7882 */ /* 0x000fe20000000000 */
[----:B------:R-:W-:Y:S01]  /*3d20*/  IMAD.MOV.U32 R86, RZ, RZ, R199 ;  /* 0x000000ffff567224 */ /* 0x000fe200078e00c7 */
[----:B------:R-:W-:Y:S01]  /*3d30*/  UMOV UR15, 0x40000040 ;  /* 0x40000040000f7882 */ /* 0x000fe20000000000 */
[----:B------:R-:W-:Y:S01]  /*3d40*/  IMAD.MOV.U32 R88, RZ, RZ, R197 ;  /* 0x000000ffff587224 */ /* 0x000fe200078e00c5 */
[----:B------:R0:W5:Y:S01]  /*3d50*/  LDL.LU R3, [R1+0x45c] ;  /* 0x00045c0001037983 */ /* 0x0001620000300800 */
[----:B------:R-:W-:-:S02]  /*3d60*/  IMAD.MOV.U32 R89, RZ, RZ, R196 ;  /* 0x000000ffff597224 */ /* 0x000fc400078e00c4 */
[----:B------:R-:W-:Y:S01]  /*3d70*/  IMAD.MOV.U32 R90, RZ, RZ, R195 ;  /* 0x000000ffff5a7224 */ /* 0x000fe200078e00c3 */
[----:B------:R0:W5:Y:S01]  /*3d80*/  LDL.LU R0, [R1+0x458] ;  /* 0x0004580001007983 */ /* 0x0001620000300800 */
[----:B------:R-:W-:Y:S02]  /*3d90*/  IMAD.MOV.U32 R92, RZ, RZ, R193 ;  /* 0x000000ffff5c7224 */ /* 0x000fe400078e00c1 */
[----:B------:R-:W-:Y:S02]  /*3da0*/  IMAD.MOV.U32 R93, RZ, RZ, R192 ;  /* 0x000000ffff5d7224 */ /* 0x000fe400078e00c0 */
[----:B------:R-:W-:Y:S02]  /*3db0*/  IMAD.MOV.U32 R94, RZ, RZ, R191 ;  /* 0x000000ffff5e7224 */ /* 0x000fe400078e00bf */
[----:B------:R-:W-:Y:S02]  /*3dc0*/  IMAD.MOV.U32 R96, RZ, RZ, R189 ;  /* 0x000000ffff607224 */ /* 0x000fe400078e00bd */
[----:B------:R-:W-:-:S02]  /*3dd0*/  IMAD.MOV.U32 R97, RZ, RZ, R188 ;  /* 0x000000ffff617224 */ /* 0x000fc400078e00bc */
[----:B------:R-:W-:Y:S02]  /*3de0*/  IMAD.MOV.U32 R98, RZ, RZ, R187 ;  /* 0x000000ffff627224 */ /* 0x000fe400078e00bb */
        /* <DEDUP_REMOVED lines=38> */
[----:B------:R-:W-:-:S06]  /*4050*/  IMAD.MOV.U32 R150, RZ, RZ, R4 ;  /* 0x000000ffff967224 */ /* 0x000fcc00078e0004 */
[----:B--2---:R-:W-:-:S06]  /*4060*/  WARPGROUP.ARRIVE ;  /* 0x00000000000079c5 */ /* 0x004fcc0000000000 */
[----:B------:R-:W-:Y:S03]  /*4070*/  HGMMA.SP.64x256x32.F32 R24, gdesc[UR12], R24, R155, 0x0, gsb0 ;  /* 0x0be09b000c1879f0 */ /* 0x000fe60008000a18 */
        /* <DEDUP_REMOVED lines=65> */
[----:B--2---:R-:W2:Y:S04]  /*4490*/  LDL.LU.64 R150, [R1+0x450] ;  /* 0x0004500001967983 */ /* 0x004ea80000300a00 */
[----:B------:R-:W2:Y:S04]  /*44a0*/  LDL.LU.64 R148, [R1+0x448] ;  /* 0x0004480001947983 */ /* 0x000ea80000300a00 */
        /* <DEDUP_REMOVED lines=61> */
[----:B------:R-:W2:Y:S01]  /*4880*/  LDL.LU.64 R24, [R1+0x258] ;  /* 0x0002580001187983 */ /* 0x000ea20000300a00 */
[----:B------:R-:W-:Y:S01]  /*4890*/  UIADD3 UR12, UR23, 0x202, URZ ;  /* 0x00000202170c7890 */ /* 0x000fe2000fffe03f */
[----:B------:R-:W-:Y:S01]  /*48a0*/  UMOV UR13, 0x80000020 ;  /* 0x80000020000d7882 */ /* 0x000fe20000000000 */
[----:B--2---:R-:W-:-:S07]  /*48b0*/  WARPGROUP.ARRIVE ;  /* 0x00000000000079c5 */ /* 0x004fce0000000000 */
[----:B------:R-:W-:Y:S03]  /*48c0*/  HGMMA.SP.64x256x32.F32 R24, gdesc[UR12], R24, R153, 0x0, gsb0 ;  /* 0x0be099000c1879f0 */ /* 0x000fe60008000a18 */
[----:B------:R-:W-:Y:S02]  /*48d0*/  WARPGROUP.DEPBAR.LE gsb0, 0x0 ;  /* 0x00008000000079c5 */ /* 0x000fe40000010000 */
[----:B0-----:R-:W-:Y:S05]  /*48e0*/  @!P1 BRA `(.L_x_18) ;  /* 0x0000000000049947 */ /* 0x001fea0003800000 */
[----:B------:R-:W-:Y:S01]  /*48f0*/  BPT.TRAP 0x1 ;  /* 0x000000040000795c */ /* 0x000fe20000300000 */
.L_x_18:
[----:B------:R-:W-:Y:S02]  /*4900*/  UISETP.GT.U32.AND UP0, UPT, UR6, 0x1, UPT ;  /* 0x000000010600788c */ /* 0x000fe4000bf04070 */
[----:B------:R-:W-:-:S04]  /*4910*/  ULEA UR12, UR22, UR25, 0x3 ;  /* 0x00000019160c7291 */ /* 0x000fc8000f8e183f */
[----:B------:R-:W-:Y:S01]  /*4920*/  UIADD3 UR12, UR12, 0x20, URZ ;  /* 0x000000200c0c7890 */ /* 0x000fe2000fffe03f */
[----:B------:R-:W-:-:S03]  /*4930*/  PLOP3.LUT P0, PT, PT, PT, UP0, 0x80, 0x0 ;  /* 0x000000000000781c */ /* 0x000fc60003f0f008 */
[----:B------:R-:W-:-:S09]  /*4940*/  UPRMT UR12, URZ, 0x654, UR12 ;  /* 0x000006543f0c7896 */ /* 0x000fd2000800000c */
[----:B------:R-:W-:Y:S01]  /*4950*/  SYNCS.ARRIVE.TRANS64.RED.A1T0 RZ, [UR12], RZ ;  /* 0x000000ffffff79a7 */ /* 0x000fe2000810040c */
[----:B------:R-:W-:Y:S05]  /*4960*/  @P0 BRA `(.L_x_19) ;  /* 0x0000000000040947 */ /* 0x000fea0003800000 */
[----:B------:R-:W-:Y:S01]  /*4970*/  BPT.TRAP 0x1 ;  /* 0x000000040000795c */ /* 0x000fe20000300000 */
.L_x_19:
[----:B------:R-:W-:Y:S02]  /*4980*/  UISETP.GT.AND UP2, UPT, UR10, 0x1, UPT ;  /* 0x000000010a00788c */ /* 0x000fe4000bf44270 */
[----:B------:R-:W-:Y:S02]  /*4990*/  UIADD3 UR21, UR21, 0x1, URZ ;  /* 0x0000000115157890 */ /* 0x000fe4000fffe03f */
[----:B------:R-:W-:Y:S02]  /*49a0*/  UIADD3 UR22, UR22, 0x1, URZ ;  /* 0x0000000116167890 */ /* 0x000fe4000fffe03f */
[----:B------:R-:W-:Y:S01]  /*49b0*/  PLOP3.LUT P0, PT, PT, PT, UP2, 0x80, 0x0 ;  /* 0x000000000000781c */ /* 0x000fe20003f0f028 */
[----:B------:R-:W-:Y:S02]  /*49c0*/  UISETP.NE.AND UP0, UPT, UR21, 0x4, UPT ;  /* 0x000000041500788c */ /* 0x000fe4000bf05270 */
[----:B------:R-:W-:Y:S02]  /*49d0*/  UISETP.NE.AND UP1, UPT, UR22, 0x4, UPT ;  /* 0x000000041600788c */ /* 0x000fe4000bf25270 */
[----:B------:R-:W-:-:S02]  /*49e0*/  USEL UR12, URZ, 0x1, UP0 ;  /* 0x000000013f0c7887 */ /* 0x000fc40008000000 */
[----:B------:R-:W-:Y:S02]  /*49f0*/  USEL UR21, UR21, URZ, UP0 ;  /* 0x0000003f15157287 */ /* 0x000fe40008000000 */
[----:B------:R-:W-:Y:S02]  /*4a00*/  UIADD3 UR10, UR10, -0x1, URZ ;  /* 0xffffffff0a0a7890 */ /* 0x000fe4000fffe03f */
[----:B------:R-:W-:Y:S01]  /*4a10*/  USEL UR22, UR22, URZ, UP1 ;  /* 0x0000003f16167287 */ /* 0x000fe20008800000 */
[----:B-----5:R-:W-:Y:S01]  /*4a20*/  LOP3.LUT R0, R0, UR12, RZ, 0x3c, !PT ;  /* 0x0000000c00007c12 */ /* 0x020fe2000f8e3cff */
[----:B------:R-:W-:Y:S01]  /*4a30*/  UPLOP3.LUT UP0, UPT, UPT, UPT, UPT, 0x80, 0x0 ;  /* 0x000000000000789c */ /* 0x000fe20003f0f070 */
[----:B------:R-:W-:Y:S10]  /*4a40*/  @P0 BRA `(.L_x_20) ;  /* 0xffffffd000e00947 */ /* 0x000ff4000383ffff */
.L_x_13:
[----:B------:R-:W0:Y:S01]  /*4a50*/  S2R R6, SR_TID.X ;  /* 0x0000000000067919 */ /* 0x000e220000002100 */
[----:B------:R-:W2:Y:S01]  /*4a60*/  LDC R5, c[0x0][0x288] ;  /* 0x0000a200ff057b82 */ /* 0x000ea20000000800 */
[----:B------:R-:W-:Y:S01]  /*4a70*/  USHF.L.U32 UR14, UR9, 0x8, URZ ;  /* 0x00000008090e7899 */ /* 0x000fe2000800063f */
[----:B------:R-:W3:Y:S01]  /*4a80*/  S2R R7, SR_TID.X ;  /* 0x0000000000077919 */ /* 0x000ee20000002100 */
[----:B------:R-:W-:Y:S01]  /*4a90*/  ULDC UR10, c[0x0][0x284] ;  /* 0x0000a100000a7ab9 */ /* 0x000fe20000000800 */
[----:B------:R-:W-:Y:S02]  /*4aa0*/  UIADD3 UR5, UR7, UR5, URZ ;  /* 0x0000000507057290 */ /* 0x000fe4000fffe03f */
[----:B------:R-:W-:Y:S02]  /*4ab0*/  USHF.R.S32.HI UR12, URZ, 0x1f, UR8 ;  /* 0x0000001f3f0c7899 */ /* 0x000fe40008011408 */
[----:B------:R-:W-:Y:S01]  /*4ac0*/  UISETP.GT.U32.AND UP0, UPT, UR5, 0x3, UPT ;  /* 0x000000030500788c */ /* 0x000fe2000bf04070 */
[----:B------:R-:W-:-:S03]  /*4ad0*/  ULDC.64 UR22, c[0x0][0x6d0] ;  /* 0x0001b40000167ab9 */ /* 0x000fc60000000a00 */
[----:B------:R-:W-:Y:S01]  /*4ae0*/  UISETP.LT.U32.AND UP0, UPT, UR7, 0x4, UP0 ;  /* 0x000000040700788c */ /* 0x000fe20008701070 */
[----:B------:R-:W-:Y:S01]  /*4af0*/  IMAD.U32 R12, RZ, RZ, UR22 ;  /* 0x00000016ff0c7e24 */ /* 0x000fe2000f8e00ff */
[----:B------:R-:W-:Y:S02]  /*4b00*/  UIMAD UR11, UR12, UR22, URZ ;  /* 0x000000160c0b72a4 */ /* 0x000fe4000f8e023f */
[----:B------:R-:W-:Y:S02]  /*4b10*/  USEL UR13, URZ, 0x1, !UP0 ;  /* 0x000000013f0d7887 */ /* 0x000fe4000c000000 */
[----:B------:R-:W-:Y:S01]  /*4b20*/  UIMAD UR11, UR8, UR23, UR11 ;  /* 0x00000017080b72a4 */ /* 0x000fe2000f8e020b */
[----:B--2---:R-:W-:Y:S02]  /*4b30*/  ISETP.LE.AND P0, PT, R5, UR14, PT ;  /* 0x0000000e05007c0c */ /* 0x004fe4000bf03270 */
[----:B0-----:R-:W-:Y:S02]  /*4b40*/  LOP3.LUT R2, R6, 0x60, RZ, 0xc0, !PT ;  /* 0x0000006006027812 */ /* 0x001fe400078ec0ff */
[----:B------:R-:W-:-:S02]  /*4b50*/  SHF.R.U32.HI R4, RZ, 0x2, R6 ;  /* 0x00000002ff047819 */ /* 0x000fc40000011606 */
[----:B------:R-:W-:Y:S02]  /*4b60*/  SHF.R.U32.HI R2, RZ, 0x5, R2 ;  /* 0x00000005ff027819 */ /* 0x000fe40000011602 */
[----:B------:R-:W-:Y:S02]  /*4b70*/  LOP3.LUT R4, R4, 0x7, RZ, 0xc0, !PT ;  /* 0x0000000704047812 */ /* 0x000fe400078ec0ff */
[----:B---3--:R-:W-:Y:S01]  /*4b80*/  SHF.R.U32.HI R7, RZ, 0x7, R7 ;  /* 0x00000007ff077819 */ /* 0x008fe20000011607 */
[C---:B------:R-:W-:Y:S02]  /*4b90*/  IMAD.SHL.U32 R0, R2.reuse, 0x10, RZ ;  /* 0x0000001002007824 */ /* 0x040fe400078e00ff */
[----:B------:R-:W-:-:S03]  /*4ba0*/  IMAD R2, R2, -0x10, -R4 ;  /* 0xfffffff002027824 */ /* 0x000fc600078e0a04 */
[----:B------:R-:W-:Y:S02]  /*4bb0*/  LOP3.LUT R0, R0, 0xfffffff0, R4, 0xe2, !PT ;  /* 0xfffffff000007812 */ /* 0x000fe400078ee204 */
[----:B------:R-:W-:-:S05]  /*4bc0*/  LOP3.LUT R4, R7, 0x1, RZ, 0xc0, !PT ;  /* 0x0000000107047812 */ /* 0x000fca00078ec0ff */
[----:B------:R-:W-:Y:S01]  /*4bd0*/  IMAD R4, R4, -0x40, R2 ;  /* 0xffffffc004047824 */ /* 0x000fe200078e0202 */
[----:B------:R-:W-:-:S04]  /*4be0*/  SHF.R.U32.HI R2, RZ, 0x1, R6 ;  /* 0x00000001ff027819 */ /* 0x000fc80000011606 */
[----:B------:R-:W-:Y:S01]  /*4bf0*/  LOP3.LUT R0, R0, 0x40, R2, 0xf8, !PT ;  /* 0x0000004000007812 */ /* 0x000fe200078ef802 */
[----:B------:R-:W-:-:S05]  /*4c00*/  IMAD.SHL.U32 R2, R3, 0x100, RZ ;  /* 0x0000010003027824 */ /* 0x000fca00078e00ff */
[C---:B------:R-:W-:Y:S02]  /*4c10*/  IADD3 R19, -R2.reuse, UR10, R4 ;  /* 0x0000000a02137c10 */ /* 0x040fe4000fffe104 */
[----:B------:R-:W-:Y:S01]  /*4c20*/  ISETP.GE.OR P0, PT, R2, UR10, P0 ;  /* 0x0000000a02007c0c */ /* 0x000fe20008706670 */
[----:B------:R-:W-:Y:S01]  /*4c30*/  USHF.R.U32.HI UR10, URZ, 0x2, UR5 ;  /* 0x000000023f0a7899 */ /* 0x000fe20008011605 */
[----:B------:R-:W-:Y:S01]  /*4c40*/  LOP3.LUT R2, R0, R2, RZ, 0xfc, !PT ;  /* 0x0000000200027212 */ /* 0x000fe200078efcff */
[----:B------:R0:W-:Y:S01]  /*4c50*/  STL [R1+0x208], R19 ;  /* 0x0002081301007387 */ /* 0x0001e20000100800 */
[----:B------:R-:W-:Y:S01]  /*4c60*/  LOP3.LUT R0, R6, 0x3, RZ, 0xc0, !PT ;  /* 0x0000000306007812 */ /* 0x000fe200078ec0ff */
[----:B------:R-:W-:Y:S01]  /*4c70*/  ULOP3.LUT UR10, UR10, 0x1, URZ, 0xc0, !UPT ;  /* 0x000000010a0a7892 */ /* 0x000fe2000f8ec03f */
[----:B------:R-:W-:Y:S01]  /*4c80*/  SHF.R.S32.HI R3, RZ, 0x1f, R2 ;  /* 0x0000001fff037819 */ /* 0x000fe20000011402 */
[----:B------:R-:W-:Y:S02]  /*4c90*/  ULOP3.LUT UR5, UR5, 0x3, URZ, 0xc0, !UPT ;  /* 0x0000000305057892 */ /* 0x000fe4000f8ec03f */
[----:B------:R-:W-:Y:S01]  /*4ca0*/  UISETP.NE.U32.AND UP1, UPT, UR10, 0x1, UPT ;  /* 0x000000010a00788c */ /* 0x000fe2000bf25070 */
[----:B------:R-:W-:-:S02]  /*4cb0*/  IMAD R0, R0, -0x2, R5 ;  /* 0xfffffffe00007824 */ /* 0x000fc400078e0205 */
[----:B------:R-:W-:Y:S01]  /*4cc0*/  IMAD.WIDE.U32 R12, R12, UR8, R2 ;  /* 0x000000080c0c7c25 */ /* 0x000fe2000f8e0002 */
[----:B------:R-:W-:-:S03]  /*4cd0*/  UISETP.GT.U32.AND UP0, UPT, UR7, 0x3, !UP1 ;  /* 0x000000030700788c */ /* 0x000fc6000cf04070 */
[----:B------:R-:W-:Y:S01]  /*4ce0*/  VIADD R0, R0, -UR14 ;  /* 0x8000000e00007c36 */ /* 0x000fe20008000000 */
[----:B------:R-:W-:Y:S01]  /*4cf0*/  USEL UR10, URZ, 0x1, !UP0 ;  /* 0x000000013f0a7887 */ /* 0x000fe2000c000000 */
[----:B------:R-:W-:-:S03]  /*4d00*/  IADD3 R13, R13, UR11, RZ ;  /* 0x0000000b0d0d7c10 */ /* 0x000fc6000fffe0ff */
[----:B------:R-:W-:Y:S01]  /*4d10*/  ULOP3.LUT UR4, UR10, UR4, UR13, 0x96, !UPT ;  /* 0x000000040a047292 */ /* 0x000fe2000f8e960d */
[----:B0-----:R-:W-:Y:S11]  /*4d20*/  @P0 BRA `(.L_x_21) ;  /* 0x0000012800180947 */ /* 0x001ff60003800000 */
[----:B------:R-:W-:Y:S01]  /*4d30*/  UIMAD.WIDE UR10, UR9, 0x100, URZ ;  /* 0x00000100090a78a5 */ /* 0x000fe2000f8e023f */
[----:B------:R-:W-:Y:S01]  /*4d40*/  FSETP.NEU.AND P2, PT, RZ, UR19, PT ;  /* 0x00000013ff007c0b */ /* 0x000fe2000bf4d000 */
[----:B------:R-:W-:Y:S01]  /*4d50*/  IMAD.SHL.U32 R4, R6, 0x2, RZ ;  /* 0x0000000206047824 */ /* 0x000fe200078e00ff */
[----:B------:R-:W-:Y:S01]  /*4d60*/  ULDC.64 UR26, c[0x0][0x6c8] ;  /* 0x0001b200001a7ab9 */ /* 0x000fe20000000a00 */
[----:B------:R-:W-:Y:S01]  /*4d70*/  ISETP.GT.AND P0, PT, R19, RZ, PT ;  /* 0x000000ff1300720c */ /* 0x000fe20003f04270 */
[----:B------:R-:W-:Y:S01]  /*4d80*/  UIMAD UR9, UR11, UR26, URZ ;  /* 0x0000001a0b0972a4 */ /* 0x000fe2000f8e023f */
[----:B------:R-:W-:Y:S01]  /*4d90*/  IMAD.U32 R8, RZ, RZ, UR10 ;  /* 0x0000000aff087e24 */ /* 0x000fe2000f8e00ff */
[----:B------:R-:W-:Y:S01]  /*4da0*/  MOV R18, UR27 ;  /* 0x0000001b00127c02 */ /* 0x000fe20008000f00 */
[----:B------:R-:W-:Y:S01]  /*4db0*/  BSSY B0, `(.L_x_21) ;  /* 0x000127d000007945 */ /* 0x000fe20003800000 */
[----:B------:R-:W-:Y:S02]  /*4dc0*/  ISETP.GT.AND P1, PT, R0, RZ, P0 ;  /* 0x000000ff0000720c */ /* 0x000fe40000724270 */
[----:B------:R-:W-:-:S05]  /*4dd0*/  LOP3.LUT R8, R8, 0x6, R4, 0xf8, !PT ;  /* 0x0000000608087812 */ /* 0x000fca00078ef804 */
[----:B------:R-:W-:-:S04]  /*4de0*/  IMAD.WIDE.U32 R12, R8, UR26, R12 ;  /* 0x0000001a080c7c25 */ /* 0x000fc8000f8e000c */
[----:B------:R-:W-:-:S04]  /*4df0*/  IMAD R18, R8, R18, UR9 ;  /* 0x0000000908127e24 */ /* 0x000fc8000f8e0212 */
[----:B------:R-:W-:Y:S01]  /*4e00*/  IMAD.IADD R18, R13, 0x1, R18 ;  /* 0x000000010d127824 */ /* 0x000fe200078e0212 */
[----:B------:R-:W-:Y:S06]  /*4e10*/  @!P2 BRA `(.L_x_22) ;  /* 0x000000d8007ca947 */ /* 0x000fec0003800000 */
[----:B------:R-:W-:Y:S01]  /*4e20*/  ULDC.64 UR14, c[0x0][0x6b8] ;  /* 0x0001ae00000e7ab9 */ /* 0x000fe20000000a00 */
[----:B------:R-:W-:Y:S01]  /*4e30*/  ULDC.64 UR24, c[0x0][0x6b0] ;  /* 0x0001ac0000187ab9 */ /* 0x000fe20000000a00 */
[----:B------:R-:W-:Y:S02]  /*4e40*/  UIMAD UR10, UR12, UR14, URZ ;  /* 0x0000000e0c0a72a4 */ /* 0x000fe4000f8e023f */
[----:B------:R-:W-:Y:S01]  /*4e50*/  IMAD.U32 R10, RZ, RZ, UR14 ;  /* 0x0000000eff0a7e24 */ /* 0x000fe2000f8e00ff */
[----:B------:R-:W-:Y:S01]  /*4e60*/  UIMAD UR11, UR11, UR24, URZ ;  /* 0x000000180b0b72a4 */ /* 0x000fe2000f8e023f */
[----:B------:R-:W2:Y:S01]  /*4e70*/  LDL.LU R21, [R1] ;  /* 0x0000000001157983 */ /* 0x000ea20000300800 */
[----:B------:R-:W-:Y:S02]  /*4e80*/  UIMAD UR10, UR8, UR15, UR10 ;  /* 0x0000000f080a72a4 */ /* 0x000fe4000f8e020a */
[----:B------:R-:W-:Y:S01]  /*4e90*/  IMAD.WIDE.U32 R6, R10, UR8, R2 ;  /* 0x000000080a067c25 */ /* 0x000fe2000f8e0002 */
[----:B------:R-:W-:Y:S01]  /*4ea0*/  ULDC.64 UR22, c[0x0][0x6a8] ;  /* 0x0001aa0000167ab9 */ /* 0x000fe20000000a00 */
[----:B------:R-:W-:Y:S01]  /*4eb0*/  ULDC.64 UR12, c[0x0][0x6c0] ;  /* 0x0001b000000c7ab9 */ /* 0x000fe20000000a00 */
[----:B------:R-:W-:Y:S01]  /*4ec0*/  ISETP.GT.AND P3, PT, R0, 0x1, P0 ;  /* 0x000000010000780c */ /* 0x000fe20000764270 */
[----:B------:R-:W-:Y:S01]  /*4ed0*/  IMAD.U32 R9, RZ, RZ, UR25 ;  /* 0x00000019ff097e24 */ /* 0x000fe2000f8e00ff */
[----:B------:R-:W-:Y:S01]  /*4ee0*/  IADD3 R5, R7, UR10, RZ ;  /* 0x0000000a07057c10 */ /* 0x000fe2000fffe0ff */
[----:B------:R-:W-:Y:S01]  /*4ef0*/  IMAD.MOV.U32 R4, RZ, RZ, R6 ;  /* 0x000000ffff047224 */ /* 0x000fe200078e0006 */
[----:B------:R-:W3:Y:S01]  /*4f00*/  LDL.LU R20, [R1+0x4] ;  /* 0x0000040001147983 */ /* 0x000ee20000300800 */
[----:B------:R-:W-:-:S02]  /*4f10*/  IMAD R9, R8, R9, UR11 ;  /* 0x0000000b08097e24 */ /* 0x000fc4000f8e0209 */
[----:B------:R-:W-:-:S04]  /*4f20*/  IMAD.WIDE.U32 R14, R8, UR24, R4 ;  /* 0x00000018080e7c25 */ /* 0x000fc8000f8e0004 */
[----:B------:R-:W-:Y:S01]  /*4f30*/  IMAD.IADD R11, R15, 0x1, R9 ;  /* 0x000000010f0b7824 */ /* 0x000fe200078e0209 */
[----:B------:R-:W-:-:S04]  /*4f40*/  LEA R16, P2, R14, UR22, 0x2 ;  /* 0x000000160e107c11 */ /* 0x000fc8000f8410ff */
[----:B------:R-:W-:-:S05]  /*4f50*/  LEA.HI.X R17, R14, UR23, R11, 0x2, P2 ;  /* 0x000000170e117c11 */ /* 0x000fca00090f140b */
[----:B------:R0:W4:Y:S01]  /*4f60*/  @P1 LDG.E.LTC128B R11, desc[UR16][R16.64] ;  /* 0x00000010100b1981 */ /* 0x000122000c1e1920 */
[----:B------:R-:W-:Y:S01]  /*4f70*/  LEA R226, P2, R12, UR12, 0x2 ;  /* 0x0000000c0ce27c11 */ /* 0x000fe2000f8410ff */
[----:B------:R-:W-:-:S03]  /*4f80*/  IMAD.U32 R14, RZ, RZ, UR24 ;  /* 0x00000018ff0e7e24 */ /* 0x000fc6000f8e00ff */
[----:B------:R-:W-:Y:S01]  /*4f90*/  LEA.HI.X R227, R12, UR13, R18, 0x2, P2 ;  /* 0x0000000d0ce37c11 */ /* 0x000fe200090f1412 */
[----:B------:R-:W-:Y:S02]  /*4fa0*/  ULDC.64 UR12, c[0x0][0x6b0] ;  /* 0x0001ac00000c7ab9 */ /* 0x000fe40000000a00 */
[----:B------:R-:W-:-:S05]  /*4fb0*/  IMAD.WIDE.U32 R14, R8, R14, UR12 ;  /* 0x0000000c080e7e25 */ /* 0x000fca000f8e000e */
[----:B------:R-:W-:Y:S02]  /*4fc0*/  IADD3 R18, R9, R15, RZ ;  /* 0x0000000f09127210 */ /* 0x000fe40007ffe0ff */
[----:B------:R-:W-:-:S05]  /*4fd0*/  IADD3 R13, P2, R6, R14, RZ ;  /* 0x0000000e060d7210 */ /* 0x000fca0007f5e0ff */
[----:B0-----:R-:W-:Y:S02]  /*4fe0*/  IMAD.X R16, R18, 0x1, R5, P2 ;  /* 0x0000000112107824 */ /* 0x001fe400010e0605 */
[----:B----4-:R-:W-:-:S04]  /*4ff0*/  FMUL R12, R11, UR19 ;  /* 0x000000130b0c7c20 */ /* 0x010fc80008400000 */
[----:B--2---:R-:W-:Y:S01]  /*5000*/  FFMA R17, R21, UR18, R12 ;  /* 0x0000001215117c23 */ /* 0x004fe2000800000c */
[----:B------:R-:W-:-:S04]  /*5010*/  LEA R12, P2, R13, UR22, 0x2 ;  /* 0x000000160d0c7c11 */ /* 0x000fc8000f8410ff */
[----:B------:R-:W-:Y:S01]  /*5020*/  LEA.HI.X R13, R13, UR23, R16, 0x2, P2 ;  /* 0x000000170d0d7c11 */ /* 0x000fe200090f1410 */
[----:B------:R-:W-:Y:S04]  /*5030*/  @P1 STG.E desc[UR16][R226.64], R17 ;  /* 0x00000011e2001986 */ /* 0x000fe8000c101910 */
[----:B------:R0:W2:Y:S01]  /*5040*/  @P3 LDG.E.LTC128B R11, desc[UR16][R12.64] ;  /* 0x000000100c0b3981 */ /* 0x0000a2000c1e1920 */
[----:B------:R-:W-:Y:S01]  /*5050*/  USHF.L.U64.HI UR9, UR26, 0x2, UR27 ;  /* 0x000000021a097899 */ /* 0x000fe2000801021b */
[----:B------:R-:W-:Y:S01]  /*5060*/  BSSY B1, `(.L_x_23) ;  /* 0x0000015000017945 */ /* 0x000fe20003800000 */
[----:B0-----:R-:W-:-:S05]  /*5070*/  IMAD.U32 R12, RZ, RZ, UR26 ;  /* 0x0000001aff0c7e24 */ /* 0x001fca000f8e00ff */
[----:B------:R-:W-:-:S04]  /*5080*/  LEA R12, P1, R12, R226, 0x2 ;  /* 0x000000e20c0c7211 */ /* 0x000fc800078210ff */
[----:B------:R-:W-:Y:S01]  /*5090*/  IADD3.X R13, R227, UR9, RZ, P1, !PT ;  /* 0x00000009e30d7c10 */ /* 0x000fe20008ffe4ff */
[----:B--2---:R-:W-:-:S04]  /*50a0*/  FMUL R16, R11, UR19 ;  /* 0x000000130b107c20 */ /* 0x004fc80008400000 */
[----:B---3--:R-:W-:-:S05]  /*50b0*/  FFMA R16, R20, UR18, R16 ;  /* 0x0000001214107c23 */ /* 0x008fca0008000010 */
[----:B------:R0:W-:Y:S02]  /*50c0*/  @P3 STG.E desc[UR16][R12.64], R16 ;  /* 0x000000100c003986 */ /* 0x0001e4000c101910 */
[----:B0-----:R-:W-:-:S04]  /*50d0*/  IMAD.WIDE.U32 R16, R8, UR24, R2 ;  /* 0x0000001808107c25 */ /* 0x001fc8000f8e0002 */
[----:B------:R-:W-:Y:S02]  /*50e0*/  IMAD.IADD R17, R9, 0x1, R17 ;  /* 0x0000000109117824 */ /* 0x000fe400078e0211 */
[----:B------:R-:W-:-:S05]  /*50f0*/  IMAD.WIDE.U32 R16, R10, UR8, R16 ;  /* 0x000000080a107c25 */ /* 0x000fca000f8e0010 */
[----:B------:R-:W-:Y:S02]  /*5100*/  IADD3 R17, R17, UR10, RZ ;  /* 0x0000000a11117c10 */ /* 0x000fe4000fffe0ff */
[----:B------:R-:W-:-:S04]  /*5110*/  LEA R20, P1, R16, UR22, 0x2 ;  /* 0x0000001610147c11 */ /* 0x000fc8000f8210ff */
[----:B------:R-:W-:Y:S02]  /*5120*/  LEA.HI.X R21, R16, UR23, R17, 0x2, P1 ;  /* 0x0000001710157c11 */ /* 0x000fe400088f1411 */
[----:B------:R-:W-:Y:S02]  /*5130*/  ISETP.GT.AND P1, PT, R19, 0x8, PT ;  /* 0x000000081300780c */ /* 0x000fe40003f24270 */
[----:B------:R-:W-:Y:S01]  /*5140*/  IADD3 R16, P2, R2, R14, RZ ;  /* 0x0000000e02107210 */ /* 0x000fe20007f5e0ff */
[----:B------:R0:W-:Y:S01]  /*5150*/  STL.64 [R1+0x250], R20 ;  /* 0x0002501401007387 */ /* 0x0001e20000100a00 */
[----:B------:R-:W-:-:S03]  /*5160*/  ISETP.GT.AND P3, PT, R0, RZ, P1 ;  /* 0x000000ff0000720c */ /* 0x000fc60000f64270 */
[----:B------:R-:W-:Y:S02]  /*5170*/  IMAD.X R17, R3, 0x1, R18, P2 ;  /* 0x0000000103117824 */ /* 0x000fe400010e0612 */
[----:B------:R-:W-:-:S08]  /*5180*/  IMAD.WIDE.U32 R16, R10, UR8, R16 ;  /* 0x000000080a107c25 */ /* 0x000fd0000f8e0010 */
[----:B0-----:R-:W-:Y:S05]  /*5190*/  @!P3 BRA `(.L_x_24) ;  /* 0x000000000004b947 */ /* 0x001fea0003800000 */
[----:B------:R0:W5:Y:S02]  /*51a0*/  LDG.E.LTC128B R11, desc[UR16][R20.64+0x20] ;  /* 0x00002010140b7981 */ /* 0x000164000c1e1920 */
.L_x_24:
[----:B------:R-:W-:Y:S05]  /*51b0*/  BSYNC B1 ;  /* 0x0000000000017941 */ /* 0x000fea0003800000 */
.L_x_23:
[----:B------:R-:W0:Y:S01]  /*51c0*/  LDL.LU R19, [R1+0x8] ;  /* 0x0000080001137983 */ /* 0x000e220000300800 */
[----:B-----5:R-:W-:Y:S01]  /*51d0*/  FMUL R15, R11, UR19 ;  /* 0x000000130b0f7c20 */ /* 0x020fe20008400000 */
[----:B------:R-:W-:Y:S01]  /*51e0*/  LEA R22, P2, R16, UR22, 0x2 ;  /* 0x0000001610167c11 */ /* 0x000fe2000f8410ff */
[----:B------:R-:W-:Y:S01]  /*51f0*/  UIMAD UR9, UR25, 0x7, URZ ;  /* 0x00000007190978a4 */ /* 0x000fe2000f8e023f */
[----:B------:R-:W-:Y:S01]  /*5200*/  ISETP.GT.AND P5, PT, R0, 0x1, P1 ;  /* 0x000000010000780c */ /* 0x000fe20000fa4270 */
[----:B------:R-:W-:Y:S01]  /*5210*/  BSSY B1, `(.L_x_25) ;  /* 0x000000c000017945 */ /* 0x000fe20003800000 */
[----:B0-----:R-:W-:Y:S01]  /*5220*/  FFMA R20, R19, UR18, R15 ;  /* 0x0000001213147c23 */ /* 0x001fe2000800000f */
[----:B------:R-:W-:Y:S02]  /*5230*/  VIADD R15, R17, UR10 ;  /* 0x0000000a110f7c36 */ /* 0x000fe40008000000 */
[----:B------:R-:W-:Y:S01]  /*5240*/  IMAD.MOV.U32 R19, RZ, RZ, R18 ;  /* 0x000000ffff137224 */ /* 0x000fe200078e0012 */
[----:B------:R-:W-:Y:S01]  /*5250*/  MOV R18, R14 ;  /* 0x0000000e00127202 */ /* 0x000fe20000000f00 */
[----:B------:R0:W-:Y:S01]  /*5260*/  @P3 STG.E desc[UR16][R226.64+0x20], R20 ;  /* 0x00002014e2003986 */ /* 0x0001e2000c101910 */
[----:B------:R-:W-:Y:S01]  /*5270*/  LEA.HI.X R23, R16, UR23, R15, 0x2, P2 ;  /* 0x0000001710177c11 */ /* 0x000fe200090f140f */
[----:B------:R-:W-:-:S04]  /*5280*/  IMAD.U32 R14, RZ, RZ, UR24 ;  /* 0x00000018ff0e7e24 */ /* 0x000fc8000f8e00ff */
[----:B------:R0:W-:Y:S01]  /*5290*/  STL.64 [R1+0x248], R22 ;  /* 0x0002481601007387 */ /* 0x0001e20000100a00 */
[----:B------:R-:W-:Y:S01]  /*52a0*/  IMAD.WIDE.U32 R18, R14, 0x7, R18 ;  /* 0x000000070e127825 */ /* 0x000fe200078e0012 */
[----:B------:R-:W-:Y:S06]  /*52b0*/  @!P5 BRA `(.L_x_26) ;  /* 0x000000000004d947 */ /* 0x000fec0003800000 */
[----:B------:R2:W5:Y:S02]  /*52c0*/  LDG.E.LTC128B R11, desc[UR16][R22.64+0x20] ;  /* 0x00002010160b7981 */ /* 0x000564000c1e1920 */
.L_x_26:
[----:B------:R-:W-:Y:S05]  /*52d0*/  BSYNC B1 ;  /* 0x0000000000017941 */ /* 0x000fea0003800000 */
.L_x_25:
[----:B------:R-:W3:Y:S01]  /*52e0*/  LDL.LU R15, [R1+0xc] ;  /* 0x00000c00010f7983 */ /* 0x000ee20000300800 */
[----:B-----5:R-:W-:Y:S01]  /*52f0*/  FMUL R14, R11, UR19 ;  /* 0x000000130b0e7c20 */ /* 0x020fe20008400000 */
[----:B------:R-:W-:Y:S01]  /*5300*/  VIADD R19, R19, UR9 ;  /* 0x0000000913137c36 */ /* 0x000fe20008000000 */
[----:B------:R-:W-:Y:S01]  /*5310*/  ISETP.GT.AND P2, PT, R0, 0x8, P0 ;  /* 0x000000080000780c */ /* 0x000fe20000744270 */
[----:B0-2---:R-:W2:Y:S01]  /*5320*/  LDL.LU R22, [R1+0x10] ;  /* 0x0000100001167983 */ /* 0x005ea20000300800 */
[----:B------:R-:W-:-:S03]  /*5330*/  UIMAD UR28, UR27, 0x1c, URZ ;  /* 0x0000001c1b1c78a4 */ /* 0x000fc6000f8e023f */
[----:B------:R-:W4:Y:S01]  /*5340*/  LDL.LU R21, [R1+0x14] ;  /* 0x0000140001157983 */ /* 0x000f220000300800 */
[----:B---3--:R-:W-:Y:S01]  /*5350*/  FFMA R17, R15, UR18, R14 ;  /* 0x000000120f117c23 */ /* 0x008fe2000800000e */
[----:B------:R-:W-:-:S04]  /*5360*/  IADD3 R15, P3, R6, R18, RZ ;  /* 0x00000012060f7210 */ /* 0x000fc80007f7e0ff */
[----:B------:R0:W-:Y:S01]  /*5370*/  @P5 STG.E desc[UR16][R12.64+0x20], R17 ;  /* 0x000020110c005986 */ /* 0x0001e2000c101910 */
[----:B------:R-:W-:Y:S01]  /*5380*/  IMAD.X R16, R19, 0x1, R5, P3 ;  /* 0x0000000113107824 */ /* 0x000fe200018e0605 */
[----:B------:R-:W-:-:S04]  /*5390*/  LEA R14, P3, R15, UR22, 0x2 ;  /* 0x000000160f0e7c11 */ /* 0x000fc8000f8610ff */
[----:B------:R-:W-:-:S05]  /*53a0*/  LEA.HI.X R15, R15, UR23, R16, 0x2, P3 ;  /* 0x000000170f0f7c11 */ /* 0x000fca00098f1410 */
[----:B------:R3:W2:Y:S01]  /*53b0*/  @P2 LDG.E.LTC128B R11, desc[UR16][R14.64] ;  /* 0x000000100e0b2981 */ /* 0x0006a2000c1e1920 */
[----:B------:R-:W-:Y:S02]  /*53c0*/  IADD3 R18, P3, R18, UR24, RZ ;  /* 0x0000001812127c10 */ /* 0x000fe4000ff7e0ff */
[----:B------:R-:W-:Y:S02]  /*53d0*/  MOV R16, UR26 ;  /* 0x0000001a00107c02 */ /* 0x000fe40008000f00 */
[----:B------:R-:W-:-:S03]  /*53e0*/  IADD3.X R19, R19, UR25, RZ, P3, !PT ;  /* 0x0000001913137c10 */ /* 0x000fc60009ffe4ff */
[----:B0-----:R-:W-:Y:S01]  /*53f0*/  IMAD.WIDE.U32 R16, R16, 0x1c, R12 ;  /* 0x0000001c10107825 */ /* 0x001fe200078e000c */
[----:B---3--:R-:W-:-:S03]  /*5400*/  IADD3 R15, P3, R18, R6, RZ ;  /* 0x00000006120f7210 */ /* 0x008fc60007f7e0ff */
[----:B------:R-:W-:Y:S02]  /*5410*/  VIADD R17, R17, UR28 ;  /* 0x0000001c11117c36 */ /* 0x000fe40008000000 */
[----:B------:R-:W-:Y:S01]  /*5420*/  IMAD.X R20, R19, 0x1, R5, P3 ;  /* 0x0000000113147824 */ /* 0x000fe200018e0605 */
[----:B------:R-:W-:-:S04]  /*5430*/  LEA R14, P3, R15, UR22, 0x2 ;  /* 0x000000160f0e7c11 */ /* 0x000fc8000f8610ff */
[----:B------:R-:W-:Y:S02]  /*5440*/  LEA.HI.X R15, R15, UR23, R20, 0x2, P3 ;  /* 0x000000170f0f7c11 */ /* 0x000fe400098f1414 */
[----:B------:R-:W-:Y:S01]  /*5450*/  ISETP.GT.AND P3, PT, R0, 0x9, P0 ;  /* 0x000000090000780c */ /* 0x000fe20000764270 */
[----:B--2---:R-:W-:-:S04]  /*5460*/  FMUL R20, R11, UR19 ;  /* 0x000000130b147c20 */ /* 0x004fc80008400000 */
[----:B------:R-:W-:-:S05]  /*5470*/  FFMA R20, R22, UR18, R20 ;  /* 0x0000001216147c23 */ /* 0x000fca0008000014 */
[----:B------:R4:W-:Y:S04]  /*5480*/  @P2 STG.E desc[UR16][R16.64], R20 ;  /* 0x0000001410002986 */ /* 0x0009e8000c101910 */
[----:B------:R-:W2:Y:S01]  /*5490*/  @P3 LDG.E.LTC128B R11, desc[UR16][R14.64] ;  /* 0x000000100e0b3981 */ /* 0x000ea2000c1e1920 */
[----:B------:R-:W-:Y:S01]  /*54a0*/  USHF.L.U32 UR21, UR26, 0x5, URZ ;  /* 0x000000051a157899 */ /* 0x000fe2000800063f */
[----:B------:R-:W-:Y:S01]  /*54b0*/  BSSY B1, `(.L_x_27) ;  /* 0x0000016000017945 */ /* 0x000fe20003800000 */
[----:B------:R-:W-:Y:S02]  /*54c0*/  USHF.L.U64.HI UR11, UR26, 0x5, UR27 ;  /* 0x000000051a0b7899 */ /* 0x000fe4000801021b */
[----:B------:R-:W-:-:S04]  /*54d0*/  UIMAD.WIDE.U32 UR12, UR24, 0x7, UR12 ;  /* 0x00000007180c78a5 */ /* 0x000fc8000f8e000c */
[----:B------:R-:W-:-:S03]  /*54e0*/  UIADD3 UR15, UR9, UR13, URZ ;  /* 0x0000000d090f7290 */ /* 0x000fc6000fffe03f */
[----:B------:R-:W-:Y:S01]  /*54f0*/  UMOV UR14, UR12 ;  /* 0x0000000c000e7c82 */ /* 0x000fe20008000000 */
[----:B--2---:R-:W-:-:S04]  /*5500*/  FMUL R14, R11, UR19 ;  /* 0x000000130b0e7c20 */ /* 0x004fc80008400000 */
[----:B----4-:R-:W-:Y:S01]  /*5510*/  FFMA R20, R21, UR18, R14 ;  /* 0x0000001215147c23 */ /* 0x010fe2000800000e */
[----:B------:R-:W-:-:S04]  /*5520*/  IADD3 R14, P2, R12, UR21, RZ ;  /* 0x000000150c0e7c10 */ /* 0x000fc8000ff5e0ff */
[----:B------:R-:W-:-:S05]  /*5530*/  IADD3.X R15, R13, UR11, RZ, P2, !PT ;  /* 0x0000000b0d0f7c10 */ /* 0x000fca00097fe4ff */
[----:B------:R0:W-:Y:S02]  /*5540*/  @P3 STG.E desc[UR16][R14.64], R20 ;  /* 0x000000140e003986 */ /* 0x0001e4000c101910 */
[----:B0-----:R-:W-:-:S04]  /*5550*/  IMAD.U32 R20, RZ, RZ, UR24 ;  /* 0x00000018ff147e24 */ /* 0x001fc8000f8e00ff */
[----:B------:R-:W-:-:S03]  /*5560*/  IMAD.WIDE.U32 R20, R8, R20, UR14 ;  /* 0x0000000e08147e25 */ /* 0x000fc6000f8e0014 */
[----:B------:R-:W-:-:S04]  /*5570*/  IADD3 R20, P2, R2, R20, RZ ;  /* 0x0000001402147210 */ /* 0x000fc80007f5e0ff */
[----:B------:R-:W-:-:S03]  /*5580*/  IADD3.X R21, R3, R9, R21, P2, !PT ;  /* 0x0000000903157210 */ /* 0x000fc600017fe415 */
[----:B------:R-:W-:-:S05]  /*5590*/  IMAD.WIDE.U32 R20, R10, UR8, R20 ;  /* 0x000000080a147c25 */ /* 0x000fca000f8e0014 */
[----:B------:R-:W-:Y:S02]  /*55a0*/  IADD3 R21, R21, UR10, RZ ;  /* 0x0000000a15157c10 */ /* 0x000fe4000fffe0ff */
[----:B------:R-:W-:-:S04]  /*55b0*/  LEA R22, P2, R20, UR22, 0x2 ;  /* 0x0000001614167c11 */ /* 0x000fc8000f8410ff */
[----:B------:R-:W-:Y:S02]  /*55c0*/  LEA.HI.X R23, R20, UR23, R21, 0x2, P2 ;  /* 0x0000001714177c11 */ /* 0x000fe400090f1415 */
[----:B------:R-:W-:-:S03]  /*55d0*/  ISETP.GT.AND P2, PT, R0, 0x8, P1 ;  /* 0x000000080000780c */ /* 0x000fc60000f44270 */
[----:B------:R0:W-:Y:S10]  /*55e0*/  STL.64 [R1+0x240], R22 ;  /* 0x0002401601007387 */ /* 0x0001f40000100a00 */
[----:B------:R-:W-:Y:S05]  /*55f0*/  @!P2 BRA `(.L_x_28) ;  /* 0x000000000004a947 */ /* 0x000fea0003800000 */
[----:B------:R2:W5:Y:S02]  /*5600*/  LDG.E.LTC128B R11, desc[UR16][R22.64+0x20] ;  /* 0x00002010160b7981 */ /* 0x000564000c1e1920 */
.L_x_28:
[----:B------:R-:W-:Y:S05]  /*5610*/  BSYNC B1 ;  /* 0x0000000000017941 */ /* 0x000fea0003800000 */
.L_x_27:
[----:B------:R-:W3:Y:S01]  /*5620*/  LDL.LU R21, [R1+0x18] ;  /* 0x0000180001157983 */ /* 0x000ee20000300800 */
[----:B-----5:R-:W-:Y:S01]  /*5630*/  FMUL R20, R11, UR19 ;  /* 0x000000130b147c20 */ /* 0x020fe20008400000 */
[----:B------:R-:W-:Y:S01]  /*5640*/  UIADD3 UR12, UP0, UR12, UR24, URZ ;  /* 0x000000180c0c7290 */ /* 0x000fe2000ff1e03f */
[----:B------:R-:W-:Y:S01]  /*5650*/  ISETP.GT.AND P5, PT, R0, 0x9, P1 ;  /* 0x000000090000780c */ /* 0x000fe20000fa4270 */
[----:B------:R-:W-:Y:S02]  /*5660*/  BSSY B1, `(.L_x_29) ;  /* 0x0000011000017945 */ /* 0x000fe40003800000 */
[----:B------:R-:W-:Y:S01]  /*5670*/  UIADD3.X UR13, UR15, UR25, URZ, UP0, !UPT ;  /* 0x000000190f0d7290 */ /* 0x000fe200087fe43f */
[----:B---3--:R-:W-:-:S05]  /*5680*/  FFMA R20, R21, UR18, R20 ;  /* 0x0000001215147c23 */ /* 0x008fca0008000014 */
[----:B------:R3:W-:Y:S02]  /*5690*/  @P2 STG.E desc[UR16][R16.64+0x20], R20 ;  /* 0x0000201410002986 */ /* 0x0007e4000c101910 */
[----:B---3--:R-:W-:-:S04]  /*56a0*/  IMAD.U32 R16, RZ, RZ, UR24 ;  /* 0x00000018ff107e24 */ /* 0x008fc8000f8e00ff */
[----:B------:R-:W-:-:S03]  /*56b0*/  IMAD.WIDE.U32 R16, R8, R16, UR12 ;  /* 0x0000000c08107e25 */ /* 0x000fc6000f8e0010 */
[----:B------:R-:W-:-:S04]  /*56c0*/  IADD3 R16, P2, R2, R16, RZ ;  /* 0x0000001002107210 */ /* 0x000fc80007f5e0ff */
[----:B------:R-:W-:-:S03]  /*56d0*/  IADD3.X R17, R3, R9, R17, P2, !PT ;  /* 0x0000000903117210 */ /* 0x000fc600017fe411 */
[----:B------:R-:W-:-:S04]  /*56e0*/  IMAD.WIDE.U32 R16, R10, UR8, R16 ;  /* 0x000000080a107c25 */ /* 0x000fc8000f8e0010 */
[----:B------:R-:W-:Y:S01]  /*56f0*/  VIADD R17, R17, UR10 ;  /* 0x0000000a11117c36 */ /* 0x000fe20008000000 */
[----:B0-2---:R-:W-:-:S04]  /*5700*/  LEA R22, P2, R16, UR22, 0x2 ;  /* 0x0000001610167c11 */ /* 0x005fc8000f8410ff */
[----:B------:R-:W-:Y:S01]  /*5710*/  LEA.HI.X R23, R16, UR23, R17, 0x2, P2 ;  /* 0x0000001710177c11 */ /* 0x000fe200090f1411 */
[----:B------:R-:W-:-:S04]  /*5720*/  IMAD.U32 R16, RZ, RZ, UR24 ;  /* 0x00000018ff107e24 */ /* 0x000fc8000f8e00ff */
[----:B------:R0:W-:Y:S01]  /*5730*/  STL.64 [R1+0x238], R22 ;  /* 0x0002381601007387 */ /* 0x0001e20000100a00 */
[----:B------:R-:W-:Y:S01]  /*5740*/  IMAD.WIDE.U32 R18, R16, 0x7, R18 ;  /* 0x0000000710127825 */ /* 0x000fe200078e0012 */
[----:B------:R-:W-:Y:S06]  /*5750*/  @!P5 BRA `(.L_x_30) ;  /* 0x000000000004d947 */ /* 0x000fec0003800000 */
[----:B------:R2:W5:Y:S02]  /*5760*/  LDG.E.LTC128B R11, desc[UR16][R22.64+0x20] ;  /* 0x00002010160b7981 */ /* 0x000564000c1e1920 */
.L_x_30:
[----:B------:R-:W-:Y:S05]  /*5770*/  BSYNC B1 ;  /* 0x0000000000017941 */ /* 0x000fea0003800000 */
.L_x_29:
[----:B------:R-:W3:Y:S01]  /*5780*/  LDL.LU R17, [R1+0x1c] ;  /* 0x00001c0001117983 */ /* 0x000ee20000300800 */
[----:B-----5:R-:W-:Y:S01]  /*5790*/  FMUL R16, R11, UR19 ;  /* 0x000000130b107c20 */ /* 0x020fe20008400000 */
[----:B------:R-:W-:Y:S02]  /*57a0*/  IADD3 R19, R19, UR9, RZ ;  /* 0x0000000913137c10 */ /* 0x000fe4000fffe0ff */
[----:B------:R-:W-:Y:S01]  /*57b0*/  ISETP.GT.AND P2, PT, R0, 0x10, P0 ;  /* 0x000000100000780c */ /* 0x000fe20000744270 */
[----:B0-2---:R-:W2:Y:S01]  /*57c0*/  LDL.LU R22, [R1+0x20] ;  /* 0x0000200001167983 */ /* 0x005ea20000300800 */
[----:B---3--:R-:W-:Y:S01]  /*57d0*/  FFMA R21, R17, UR18, R16 ;  /* 0x0000001211157c23 */ /* 0x008fe20008000010 */
[----:B------:R-:W-:-:S04]  /*57e0*/  IADD3 R17, P3, R6, R18, RZ ;  /* 0x0000001206117210 */ /* 0x000fc80007f7e0ff */
[----:B------:R0:W-:Y:S01]  /*57f0*/  @P5 STG.E desc[UR16][R14.64+0x20], R21 ;  /* 0x000020150e005986 */ /* 0x0001e2000c101910 */
[----:B------:R-:W-:Y:S01]  /*5800*/  IMAD.X R20, R19, 0x1, R5, P3 ;  /* 0x0000000113147824 */ /* 0x000fe200018e0605 */
[----:B------:R-:W-:-:S04]  /*5810*/  LEA R16, P3, R17, UR22, 0x2 ;  /* 0x0000001611107c11 */ /* 0x000fc8000f8610ff */
[----:B------:R-:W-:-:S05]  /*5820*/  LEA.HI.X R17, R17, UR23, R20, 0x2, P3 ;  /* 0x0000001711117c11 */ /* 0x000fca00098f1414 */
[----:B------:R3:W4:Y:S01]  /*5830*/  @P2 LDG.E.LTC128B R11, desc[UR16][R16.64] ;  /* 0x00000010100b2981 */ /* 0x000722000c1e1920 */
[----:B------:R-:W-:Y:S01]  /*5840*/  IADD3 R18, P3, R18, UR24, RZ ;  /* 0x0000001812127c10 */ /* 0x000fe2000ff7e0ff */
[----:B------:R-:W-:Y:S03]  /*5850*/  BSSY B1, `(.L_x_31) ;  /* 0x000000f000017945 */ /* 0x000fe60003800000 */
[----:B------:R-:W-:Y:S02]  /*5860*/  IADD3.X R19, R19, UR25, RZ, P3, !PT ;  /* 0x0000001913137c10 */ /* 0x000fe40009ffe4ff */
[----:B0-----:R-:W-:Y:S01]  /*5870*/  IADD3 R21, P3, R18, R6, RZ ;  /* 0x0000000612157210 */ /* 0x001fe20007f7e0ff */
[----:B---3--:R-:W-:-:S04]  /*5880*/  IMAD.U32 R16, RZ, RZ, UR26 ;  /* 0x0000001aff107e24 */ /* 0x008fc8000f8e00ff */
[----:B------:R-:W-:-:S04]  /*5890*/  IMAD.WIDE.U32 R16, R16, 0x1c, R14 ;  /* 0x0000001c10107825 */ /* 0x000fc800078e000e */
[----:B------:R-:W-:Y:S02]  /*58a0*/  VIADD R17, R17, UR28 ;  /* 0x0000001c11117c36 */ /* 0x000fe40008000000 */
[----:B----4-:R-:W-:-:S04]  /*58b0*/  FMUL R20, R11, UR19 ;  /* 0x000000130b147c20 */ /* 0x010fc80008400000 */
[----:B--2---:R-:W-:Y:S01]  /*58c0*/  FFMA R20, R22, UR18, R20 ;  /* 0x0000001216147c23 */ /* 0x004fe20008000014 */
[----:B------:R-:W-:-:S04]  /*58d0*/  IADD3.X R22, R19, R5, RZ, P3, !PT ;  /* 0x0000000513167210 */ /* 0x000fc80001ffe4ff */
[----:B------:R0:W-:Y:S01]  /*58e0*/  @P2 STG.E desc[UR16][R16.64], R20 ;  /* 0x0000001410002986 */ /* 0x0001e2000c101910 */
[----:B------:R-:W-:Y:S02]  /*58f0*/  ISETP.GT.AND P2, PT, R0, 0x11, P0 ;  /* 0x000000110000780c */ /* 0x000fe40000744270 */
[----:B0-----:R-:W-:-:S04]  /*5900*/  LEA R20, P3, R21, UR22, 0x2 ;  /* 0x0000001615147c11 */ /* 0x001fc8000f8610ff */
[----:B------:R-:W-:-:S07]  /*5910*/  LEA.HI.X R21, R21, UR23, R22, 0x2, P3 ;  /* 0x0000001715157c11 */ /* 0x000fce00098f1416 */
[----:B------:R-:W-:Y:S05]  /*5920*/  @!P2 BRA `(.L_x_32) ;  /* 0x000000000004a947 */ /* 0x000fea0003800000 */
[----:B------:R0:W5:Y:S02]  /*5930*/  LDG.E.LTC128B R11, desc[UR16][R20.64] ;  /* 0x00000010140b7981 */ /* 0x000164000c1e1920 */
.L_x_32:
[----:B------:R-:W-:Y:S05]  /*5940*/  BSYNC B1 ;  /* 0x0000000000017941 */ /* 0x000fea0003800000 */
.L_x_31:
[----:B0-----:R-:W2:Y:S01]  /*5950*/  LDL.LU R21, [R1+0x24] ;  /* 0x0000240001157983 */ /* 0x001ea20000300800 */
[----:B------:R-:W-:Y:S01]  /*5960*/  IADD3 R14, P3, R14, UR21, RZ ;  /* 0x000000150e0e7c10 */ /* 0x000fe2000ff7e0ff */
[----:B-----5:R-:W-:Y:S01]  /*5970*/  FMUL R20, R11, UR19 ;  /* 0x000000130b147c20 */ /* 0x020fe20008400000 */
[----:B------:R-:W-:Y:S01]  /*5980*/  UIMAD.WIDE.U32 UR14, UR24, 0x7, UR14 ;  /* 0x00000007180e78a5 */ /* 0x000fe2000f8e000e */
[----:B------:R-:W-:Y:S01]  /*5990*/  BSSY B1, `(.L_x_33) ;  /* 0x0000012000017945 */ /* 0x000fe20003800000 */
[----:B------:R-:W-:Y:S02]  /*59a0*/  IADD3.X R15, R15, UR11, RZ, P3, !PT ;  /* 0x0000000b0f0f7c10 */ /* 0x000fe40009ffe4ff */
[----:B------:R-:W-:-:S04]  /*59b0*/  UIADD3 UR14, UP0, UR14, UR24, URZ ;  /* 0x000000180e0e7290 */ /* 0x000fc8000ff1e03f */
[----:B------:R-:W-:Y:S01]  /*59c0*/  UIADD3.X UR15, UR25, UR9, UR15, UP0, !UPT ;  /* 0x00000009190f7290 */ /* 0x000fe200087fe40f */
[----:B--2---:R-:W-:-:S05]  /*59d0*/  FFMA R20, R21, UR18, R20 ;  /* 0x0000001215147c23 */ /* 0x004fca0008000014 */
[----:B------:R0:W-:Y:S02]  /*59e0*/  @P2 STG.E desc[UR16][R14.64], R20 ;  /* 0x000000140e002986 */ /* 0x0001e4000c101910 */
[----:B0-----:R-:W-:-:S04]  /*59f0*/  IMAD.U32 R20, RZ, RZ, UR24 ;  /* 0x00000018ff147e24 */ /* 0x001fc8000f8e00ff */
[----:B------:R-:W-:-:S03]  /*5a00*/  IMAD.WIDE.U32 R20, R8, R20, UR14 ;  /* 0x0000000e08147e25 */ /* 0x000fc6000f8e0014 */
[----:B------:R-:W-:-:S04]  /*5a10*/  IADD3 R20, P2, R2, R20, RZ ;  /* 0x0000001402147210 */ /* 0x000fc80007f5e0ff */
[----:B------:R-:W-:-:S03]  /*5a20*/  IADD3.X R21, R3, R9, R21, P2, !PT ;  /* 0x0000000903157210 */ /* 0x000fc600017fe415 */
[----:B------:R-:W-:-:S04]  /*5a30*/  IMAD.WIDE.U32 R20, R10, UR8, R20 ;  /* 0x000000080a147c25 */ /* 0x000fc8000f8e0014 */
[----:B------:R-:W-:Y:S01]  /*5a40*/  VIADD R21, R21, UR10 ;  /* 0x0000000a15157c36 */ /* 0x000fe20008000000 */
[----:B------:R-:W-:-:S04]  /*5a50*/  LEA R22, P2, R20, UR22, 0x2 ;  /* 0x0000001614167c11 */ /* 0x000fc8000f8410ff */
[----:B------:R-:W-:Y:S02]  /*5a60*/  LEA.HI.X R23, R20, UR23, R21, 0x2, P2 ;  /* 0x0000001714177c11 */ /* 0x000fe400090f1415 */
[----:B------:R-:W-:-:S03]  /*5a70*/  ISETP.GT.AND P2, PT, R0, 0x10, P1 ;  /* 0x000000100000780c */ /* 0x000fc60000f44270 */
[----:B------:R0:W-:Y:S10]  /*5a80*/  STL.64 [R1+0x230], R22 ;  /* 0x0002301601007387 */ /* 0x0001f40000100a00 */
[----:B------:R-:W-:Y:S05]  /*5a90*/  @!P2 BRA `(.L_x_34) ;  /* 0x000000000004a947 */ /* 0x000fea0003800000 */
[----:B------:R2:W5:Y:S02]  /*5aa0*/  LDG.E.LTC128B R11, desc[UR16][R22.64+0x20] ;  /* 0x00002010160b7981 */ /* 0x000564000c1e1920 */
.L_x_34:
[----:B------:R-:W-:Y:S05]  /*5ab0*/  BSYNC B1 ;  /* 0x0000000000017941 */ /* 0x000fea0003800000 */
.L_x_33:
[----:B------:R-:W3:Y:S01]  /*5ac0*/  LDL.LU R21, [R1+0x28] ;  /* 0x0000280001157983 */ /* 0x000ee20000300800 */
[----:B-----5:R-:W-:Y:S01]  /*5ad0*/  FMUL R20, R11, UR19 ;  /* 0x000000130b147c20 */ /* 0x020fe20008400000 */
[----:B------:R-:W-:Y:S01]  /*5ae0*/  UIMAD.WIDE.U32 UR12, UR24, 0x7, UR12 ;  /* 0x00000007180c78a5 */ /* 0x000fe2000f8e000c */
[----:B------:R-:W-:Y:S01]  /*5af0*/  ISETP.GT.AND P5, PT, R0, 0x11, P1 ;  /* 0x000000110000780c */ /* 0x000fe20000fa4270 */
[----:B------:R-:W-:Y:S02]  /*5b00*/  BSSY B1, `(.L_x_35) ;  /* 0x0000012000017945 */ /* 0x000fe40003800000 */
[----:B------:R-:W-:-:S04]  /*5b10*/  UIADD3 UR12, UP0, UR12, UR24, URZ ;  /* 0x000000180c0c7290 */ /* 0x000fc8000ff1e03f */
[----:B------:R-:W-:Y:S01]  /*5b20*/  UIADD3.X UR13, UR25, UR9, UR13, UP0, !UPT ;  /* 0x00000009190d7290 */ /* 0x000fe200087fe40d */
[----:B---3--:R-:W-:-:S05]  /*5b30*/  FFMA R20, R21, UR18, R20 ;  /* 0x0000001215147c23 */ /* 0x008fca0008000014 */
[----:B------:R3:W-:Y:S02]  /*5b40*/  @P2 STG.E desc[UR16][R16.64+0x20], R20 ;  /* 0x0000201410002986 */ /* 0x0007e4000c101910 */
[----:B---3--:R-:W-:-:S04]  /*5b50*/  IMAD.U32 R16, RZ, RZ, UR24 ;  /* 0x00000018ff107e24 */ /* 0x008fc8000f8e00ff */
[----:B------:R-:W-:-:S03]  /*5b60*/  IMAD.WIDE.U32 R16, R8, R16, UR12 ;  /* 0x0000000c08107e25 */ /* 0x000fc6000f8e0010 */
[----:B------:R-:W-:-:S04]  /*5b70*/  IADD3 R16, P2, R2, R16, RZ ;  /* 0x0000001002107210 */ /* 0x000fc80007f5e0ff */
[----:B------:R-:W-:-:S03]  /*5b80*/  IADD3.X R17, R3, R9, R17, P2, !PT ;  /* 0x0000000903117210 */ /* 0x000fc600017fe411 */
[----:B------:R-:W-:-:S05]  /*5b90*/  IMAD.WIDE.U32 R16, R10, UR8, R16 ;  /* 0x000000080a107c25 */ /* 0x000fca000f8e0010 */
[----:B------:R-:W-:Y:S02]  /*5ba0*/  IADD3 R17, R17, UR10, RZ ;  /* 0x0000000a11117c10 */ /* 0x000fe4000fffe0ff */
[----:B0-2---:R-:W-:-:S04]  /*5bb0*/  LEA R22, P2, R16, UR22, 0x2 ;  /* 0x0000001610167c11 */ /* 0x005fc8000f8410ff */
[----:B------:R-:W-:Y:S01]  /*5bc0*/  LEA.HI.X R23, R16, UR23, R17, 0x2, P2 ;  /* 0x0000001710177c11 */ /* 0x000fe200090f1411 */
[----:B------:R-:W-:-:S04]  /*5bd0*/  IMAD.U32 R16, RZ, RZ, UR24 ;  /* 0x00000018ff107e24 */ /* 0x000fc8000f8e00ff */
[----:B------:R0:W-:Y:S01]  /*5be0*/  STL.64 [R1+0x228], R22 ;  /* 0x0002281601007387 */ /* 0x0001e20000100a00 */
[----:B------:R-:W-:Y:S01]  /*5bf0*/  IMAD.WIDE.U32 R18, R16, 0x7, R18 ;  /* 0x0000000710127825 */ /* 0x000fe200078e0012 */
[----:B------:R-:W-:Y:S06]  /*5c00*/  @!P5 BRA `(.L_x_36) ;  /* 0x000000000004d947 */ /* 0x000fec0003800000 */
[----:B------:R2:W5:Y:S02]  /*5c10*/  LDG.E.LTC128B R11, desc[UR16][R22.64+0x20] ;  /* 0x00002010160b7981 */ /* 0x000564000c1e1920 */
.L_x_36:
[----:B------:R-:W-:Y:S05]  /*5c20*/  BSYNC B1 ;  /* 0x0000000000017941 */ /* 0x000fea0003800000 */
.L_x_35:
[----:B------:R-:W3:Y:S01]  /*5c30*/  LDL.LU R17, [R1+0x2c] ;  /* 0x00002c0001117983 */ /* 0x000ee20000300800 */
[----:B-----5:R-:W-:Y:S01]  /*5c40*/  FMUL R16, R11, UR19 ;  /* 0x000000130b107c20 */ /* 0x020fe20008400000 */
[----:B------:R-:W-:Y:S01]  /*5c50*/  VIADD R19, R19, UR9 ;  /* 0x0000000913137c36 */ /* 0x000fe20008000000 */
        /* <DEDUP_REMOVED lines=12> */
[----:B0-----:R-:W-:Y:S02]  /*5d20*/  IADD3 R21, P3, R18, R6, RZ ;  /* 0x0000000612157210 */ /* 0x001fe40007f7e0ff */
[----:B---3--:R-:W-:-:S05]  /*5d30*/  MOV R16, UR26 ;  /* 0x0000001a00107c02 */ /* 0x008fca0008000f00 */
[----:B------:R-:W-:-:S04]  /*5d40*/  IMAD.WIDE.U32 R16, R16, 0x1c, R14 ;  /* 0x0000001c10107825 */ /* 0x000fc800078e000e */
[----:B------:R-:W-:Y:S02]  /*5d50*/  VIADD R17, R17, UR28 ;  /* 0x0000001c11117c36 */ /* 0x000fe40008000000 */
[----:B----4-:R-:W-:-:S04]  /*5d60*/  FMUL R20, R11, UR19 ;  /* 0x000000130b147c20 */ /* 0x010fc80008400000 */
[----:B--2---:R-:W-:Y:S01]  /*5d70*/  FFMA R20, R22, UR18, R20 ;  /* 0x0000001216147c23 */ /* 0x004fe20008000014 */
[----:B------:R-:W-:-:S04]  /*5d80*/  IMAD.X R22, R19, 0x1, R5, P3 ;  /* 0x0000000113167824 */ /* 0x000fc800018e0605 */
[----:B------:R0:W-:Y:S01]  /*5d90*/  @P2 STG.E desc[UR16][R16.64], R20 ;  /* 0x0000001410002986 */ /* 0x0001e2000c101910 */
[----:B------:R-:W-:Y:S02]  /*5da0*/  ISETP.GT.AND P2, PT, R0, 0x19, P0 ;  /* 0x000000190000780c */ /* 0x000fe40000744270 */
[----:B0-----:R-:W-:-:S04]  /*5db0*/  LEA R20, P3, R21, UR22, 0x2 ;  /* 0x0000001615147c11 */ /* 0x001fc8000f8610ff */
[----:B------:R-:W-:-:S07]  /*5dc0*/  LEA.HI.X R21, R21, UR23, R22, 0x2, P3 ;  /* 0x0000001715157c11 */ /* 0x000fce00098f1416 */
[----:B------:R-:W-:Y:S05]  /*5dd0*/  @!P2 BRA `(.L_x_38) ;  /* 0x000000000004a947 */ /* 0x000fea0003800000 */
[----:B------:R0:W5:Y:S02]  /*5de0*/  LDG.E.LTC128B R11, desc[UR16][R20.64] ;  /* 0x00000010140b7981 */ /* 0x000164000c1e1920 */
.L_x_38:
[----:B------:R-:W-:Y:S05]  /*5df0*/  BSYNC B1 ;  /* 0x0000000000017941 */ /* 0x000fea0003800000 */
.L_x_37:
        /* <DEDUP_REMOVED lines=22> */
.L_x_40:
[----:B------:R-:W-:Y:S05]  /*5f60*/  BSYNC B1 ;  /* 0x0000000000017941 */ /* 0x000fea0003800000 */
.L_x_39:
        /* <DEDUP_REMOVED lines=22> */
.L_x_42:
[----:B------:R-:W-:Y:S05]  /*60d0*/  BSYNC B1 ;  /* 0x0000000000017941 */ /* 0x000fea0003800000 */
.L_x_41:
        /* <DEDUP_REMOVED lines=28> */
.L_x_44:
[----:B------:R-:W-:Y:S05]  /*62a0*/  BSYNC B1 ;  /* 0x0000000000017941 */ /* 0x000fea0003800000 */
.L_x_43:
        /* <DEDUP_REMOVED lines=22> */
.L_x_46:
[----:B------:R-:W-:Y:S05]  /*6410*/  BSYNC B1 ;  /* 0x0000000000017941 */ /* 0x000fea0003800000 */
.L_x_45:
        /* <DEDUP_REMOVED lines=22> */
.L_x_48:
[----:B------:R-:W-:Y:S05]  /*6580*/  BSYNC B1 ;  /* 0x0000000000017941 */ /* 0x000fea0003800000 */
.L_x_47:
        /* <DEDUP_REMOVED lines=28> */
.L_x_50:
[----:B------:R-:W-:Y:S05]  /*6750*/  BSYNC B1 ;  /* 0x0000000000017941 */ /* 0x000fea0003800000 */
.L_x_49:
        /* <DEDUP_REMOVED lines=22> */
.L_x_52:
[----:B------:R-:W-:Y:S05]  /*68c0*/  BSYNC B1 ;  /* 0x0000000000017941 */ /* 0x000fea0003800000 */
.L_x_51:
        /* <DEDUP_REMOVED lines=22> */
.L_x_54:
[----:B------:R-:W-:Y:S05]  /*6a30*/  BSYNC B1 ;  /* 0x0000000000017941 */ /* 0x000fea0003800000 */
.L_x_53:
        /* <DEDUP_REMOVED lines=28> */
.L_x_56:
[----:B------:R-:W-:Y:S05]  /*6c00*/  BSYNC B1 ;  /* 0x0000000000017941 */ /* 0x000fea0003800000 */
.L_x_55:
        /* <DEDUP_REMOVED lines=22> */
.L_x_58:
[----:B------:R-:W-:Y:S05]  /*6d70*/  BSYNC B1 ;  /* 0x0000000000017941 */ /* 0x000fea0003800000 */
.L_x_57:
        /* <DEDUP_REMOVED lines=22> */
.L_x_60:
[----:B------:R-:W-:Y:S05]  /*6ee0*/  BSYNC B1 ;  /* 0x0000000000017941 */ /* 0x000fea0003800000 */
.L_x_59:
        /* <DEDUP_REMOVED lines=28> */
.L_x_62:
[----:B------:R-:W-:Y:S05]  /*70b0*/  BSYNC B1 ;  /* 0x0000000000017941 */ /* 0x000fea0003800000 */
.L_x_61:
        /* <DEDUP_REMOVED lines=22> */
.L_x_64:
[----:B------:R-:W-:Y:S05]  /*7220*/  BSYNC B1 ;  /* 0x0000000000017941 */ /* 0x000fea0003800000 */
.L_x_63:
        /* <DEDUP_REMOVED lines=22> */
.L_x_66:
[----:B------:R-:W-:Y:S05]  /*7390*/  BSYNC B1 ;  /* 0x0000000000017941 */ /* 0x000fea0003800000 */
.L_x_65:
        /* <DEDUP_REMOVED lines=28> */
.L_x_68:
[----:B------:R-:W-:Y:S05]  /*7560*/  BSYNC B1 ;  /* 0x0000000000017941 */ /* 0x000fea0003800000 */
.L_x_67:
        /* <DEDUP_REMOVED lines=22> */
.L_x_70:
[----:B------:R-:W-:Y:S05]  /*76d0*/  BSYNC B1 ;  /* 0x0000000000017941 */ /* 0x000fea0003800000 */
.L_x_69:
        /* <DEDUP_REMOVED lines=18> */
[----:B------:R0:W-:Y:S01]  /*7800*/  STL.64 [R1], R22 ;  /* 0x0000001601007387 */ /* 0x0001e20000100a00 */
[----:B------:R-:W-:Y:S01]  /*7810*/  IMAD.WIDE.U32 R18, R16, 0x7, R18 ;  /* 0x0000000710127825 */ /* 0x000fe200078e0012 */
[----:B------:R-:W-:Y:S06]  /*7820*/  @!P5 BRA `(.L_x_72) ;  /* 0x000000000004d947 */ /* 0x000fec0003800000 */
[----:B------:R2:W5:Y:S02]  /*7830*/  LDG.E.LTC128B R11, desc[UR16][R22.64+0x20] ;  /* 0x00002010160b7981 */ /* 0x000564000c1e1920 */
.L_x_72:
[----:B------:R-:W-:Y:S05]  /*7840*/  BSYNC B1 ;  /* 0x0000000000017941 */ /* 0x000fea0003800000 */
.L_x_71:
        /* <DEDUP_REMOVED lines=28> */
.L_x_74:
[----:B------:R-:W-:Y:S05]  /*7a10*/  BSYNC B1 ;  /* 0x0000000000017941 */ /* 0x000fea0003800000 */
.L_x_73:
        /* <DEDUP_REMOVED lines=18> */
[----:B------:R-:W-:-:S13]  /*7b40*/  ISETP.GT.AND P2, PT, R0, 0x48, P1 ;  /* 0x000000480000780c */ /* 0x000fda0000f44270 */
[----:B------:R-:W-:Y:S05]  /*7b50*/  @!P2 BRA `(.L_x_76) ;  /* 0x000000000004a947 */ /* 0x000fea0003800000 */
[----:B------:R0:W5:Y:S02]  /*7b60*/  LDG.E.LTC128B R11, desc[UR16][R236.64+0x20] ;  /* 0x00002010ec0b7981 */ /* 0x000164000c1e1920 */
.L_x_76:
[----:B------:R-:W-:Y:S05]  /*7b70*/  BSYNC B1 ;  /* 0x0000000000017941 */ /* 0x000fea0003800000 */
.L_x_75:
[----:B------:R-:W2:Y:S01]  /*7b80*/  LDL.LU R21, [R1+0x98] ;  /* 0x0000980001157983 */ /* 0x000ea20000300800 */
[----:B-----5:R-:W-:Y:S01]  /*7b90*/  FMUL R20, R11, UR19 ;  /* 0x000000130b147c20 */ /* 0x020fe20008400000 */
[----:B------:R-:W-:Y:S01]  /*7ba0*/  UIMAD.WIDE.U32 UR12, UR24, 0x7, UR12 ;  /* 0x00000007180c78a5 */ /* 0x000fe2000f8e000c */
[----:B------:R-:W-:Y:S01]  /*7bb0*/  ISETP.GT.AND P5, PT, R0, 0x49, P1 ;  /* 0x000000490000780c */ /* 0x000fe20000fa4270 */
[----:B------:R-:W-:Y:S02]  /*7bc0*/  BSSY B1, `(.L_x_77) ;  /* 0x0000011000017945 */ /* 0x000fe40003800000 */
[----:B------:R-:W-:-:S04]  /*7bd0*/  UIADD3 UR12, UP0, UR12, UR24, URZ ;  /* 0x000000180c0c7290 */ /* 0x000fc8000ff1e03f */
[----:B------:R-:W-:Y:S01]  /*7be0*/  UIADD3.X UR13, UR25, UR9, UR13, UP0, !UPT ;  /* 0x00000009190d7290 */ /* 0x000fe200087fe40d */
[----:B--2---:R-:W-:-:S05]  /*7bf0*/  FFMA R20, R21, UR18, R20 ;  /* 0x0000001215147c23 */ /* 0x004fca0008000014 */
[----:B------:R2:W-:Y:S02]  /*7c00*/  @P2 STG.E desc[UR16][R16.64+0x20], R20 ;  /* 0x0000201410002986 */ /* 0x0005e4000c101910 */
[----:B--2---:R-:W-:-:S04]  /*7c10*/  IMAD.U32 R16, RZ, RZ, UR24 ;  /* 0x00000018ff107e24 */ /* 0x004fc8000f8e00ff */
[----:B------:R-:W-:-:S03]  /*7c20*/  IMAD.WIDE.U32 R16, R8, R16, UR12 ;  /* 0x0000000c08107e25 */ /* 0x000fc6000f8e0010 */
[----:B------:R-:W-:-:S04]  /*7c30*/  IADD3 R16, P2, R2, R16, RZ ;  /* 0x0000001002107210 */ /* 0x000fc80007f5e0ff */
[----:B------:R-:W-:-:S03]  /*7c40*/  IADD3.X R17, R3, R9, R17, P2, !PT ;  /* 0x0000000903117210 */ /* 0x000fc600017fe411 */
[----:B------:R-:W-:-:S04]  /*7c50*/  IMAD.WIDE.U32 R16, R10, UR8, R16 ;  /* 0x000000080a107c25 */ /* 0x000fc8000f8e0010 */
[----:B------:R-:W-:Y:S01]  /*7c60*/  VIADD R17, R17, UR10 ;  /* 0x0000000a11117c36 */ /* 0x000fe20008000000 */
[----:B------:R-:W-:-:S04]  /*7c70*/  LEA R234, P2, R16, UR22, 0x2 ;  /* 0x0000001610ea7c11 */ /* 0x000fc8000f8410ff */
[----:B------:R-:W-:Y:S01]  /*7c80*/  LEA.HI.X R235, R16, UR23, R17, 0x2, P2 ;  /* 0x0000001710eb7c11 */ /* 0x000fe200090f1411 */
[----:B------:R-:W-:-:S04]  /*7c90*/  IMAD.U32 R16, RZ, RZ, UR24 ;  /* 0x00000018ff107e24 */ /* 0x000fc8000f8e00ff */
[----:B------:R-:W-:Y:S01]  /*7ca0*/  IMAD.WIDE.U32 R18, R16, 0x7, R18 ;  /* 0x0000000710127825 */ /* 0x000fe200078e0012 */
[----:B------:R-:W-:Y:S06]  /*7cb0*/  @!P5 BRA `(.L_x_78) ;  /* 0x000000000004d947 */ /* 0x000fec0003800000 */
[----:B------:R2:W5:Y:S02]  /*7cc0*/  LDG.E.LTC128B R11, desc[UR16][R234.64+0x20] ;  /* 0x00002010ea0b7981 */ /* 0x000564000c1e1920 */
.L_x_78:
[----:B------:R-:W-:Y:S05]  /*7cd0*/  BSYNC B1 ;  /* 0x0000000000017941 */ /* 0x000fea0003800000 */
.L_x_77:
[----:B------:R-:W3:Y:S01]  /*7ce0*/  LDL.LU R16, [R1+0x9c] ;  /* 0x00009c0001107983 */ /* 0x000ee20000300800 */
[----:B------:R-:W-:Y:S01]  /*7cf0*/  IADD3 R19, R19, UR9, RZ ;  /* 0x0000000913137c10 */ /* 0x000fe2000fffe0ff */
[----:B-----5:R-:W-:Y:S01]  /*7d00*/  FMUL R21, R11, UR19 ;  /* 0x000000130b157c20 */ /* 0x020fe20008400000 */
[----:B------:R-:W-:Y:S01]  /*7d10*/  IADD3 R17, P3, R6, R18, RZ ;  /* 0x0000001206117210 */ /* 0x000fe20007f7e0ff */
[----:B------:R-:W4:Y:S01]  /*7d20*/  LDL.LU R22, [R1+0xa0] ;  /* 0x0000a00001167983 */ /* 0x000f220000300800 */
[----:B------:R-:W-:-:S03]  /*7d30*/  ISETP.GT.AND P2, PT, R0, 0x50, P0 ;  /* 0x000000500000780c */ /* 0x000fc60000744270 */
[----:B------:R-:W-:Y:S02]  /*7d40*/  IMAD.X R20, R19, 0x1, R5, P3 ;  /* 0x0000000113147824 */ /* 0x000fe400018e0605 */
[----:B---3--:R-:W-:Y:S01]  /*7d50*/  FFMA R21, R16, UR18, R21 ;  /* 0x0000001210157c23 */ /* 0x008fe20008000015 */
[----:B------:R-:W-:-:S04]  /*7d60*/  LEA R16, P3, R17, UR22, 0x2 ;  /* 0x0000001611107c11 */ /* 0x000fc8000f8610ff */
[----:B------:R-:W-:Y:S01]  /*7d70*/  LEA.HI.X R17, R17, UR23, R20, 0x2, P3 ;  /* 0x0000001711117c11 */ /* 0x000fe200098f1414 */
[----:B------:R3:W-:Y:S04]  /*7d80*/  @P5 STG.E desc[UR16][R14.64+0x20], R21 ;  /* 0x000020150e005986 */ /* 0x0007e8000c101910 */
[----:B------:R0:W2:Y:S01]  /*7d90*/  @P2 LDG.E.LTC128B R11, desc[UR16][R16.64] ;  /* 0x00000010100b2981 */ /* 0x0000a2000c1e1920 */
[----:B------:R-:W-:Y:S01]  /*7da0*/  IADD3 R18, P3, R18, UR24, RZ ;  /* 0x0000001812127c10 */ /* 0x000fe2000ff7e0ff */
[----:B------:R-:W-:Y:S03]  /*7db0*/  BSSY B1, `(.L_x_79) ;  /* 0x000000f000017945 */ /* 0x000fe60003800000 */
[----:B------:R-:W-:-:S02]  /*7dc0*/  IADD3.X R19, R19, UR25, RZ, P3, !PT ;  /* 0x0000001913137c10 */ /* 0x000fc40009ffe4ff */
[----:B---3--:R-:W-:Y:S01]  /*7dd0*/  IADD3 R21, P3, R18, R6, RZ ;  /* 0x0000000612157210 */ /* 0x008fe20007f7e0ff */
[----:B0-----:R-:W-:-:S04]  /*7de0*/  IMAD.U32 R16, RZ, RZ, UR26 ;  /* 0x0000001aff107e24 */ /* 0x001fc8000f8e00ff */
[----:B------:R-:W-:-:S04]  /*7df0*/  IMAD.WIDE.U32 R16, R16, 0x1c, R14 ;  /* 0x0000001c10107825 */ /* 0x000fc800078e000e */
[----:B------:R-:W-:Y:S02]  /*7e00*/  VIADD R17, R17, UR28 ;  /* 0x0000001c11117c36 */ /* 0x000fe40008000000 */
[----:B--2---:R-:W-:-:S04]  /*7e10*/  FMUL R20, R11, UR19 ;  /* 0x000000130b147c20 */ /* 0x004fc80008400000 */
[----:B----4-:R-:W-:Y:S01]  /*7e20*/  FFMA R20, R22, UR18, R20 ;  /* 0x0000001216147c23 */ /* 0x010fe20008000014 */
[----:B------:R-:W-:-:S04]  /*7e30*/  IADD3.X R22, R19, R5, RZ, P3, !PT ;  /* 0x0000000513167210 */ /* 0x000fc80001ffe4ff */
[----:B------:R0:W-:Y:S01]  /*7e40*/  @P2 STG.E desc[UR16][R16.64], R20 ;  /* 0x0000001410002986 */ /* 0x0001e2000c101910 */
[----:B------:R-:W-:Y:S02]  /*7e50*/  ISETP.GT.AND P2, PT, R0, 0x51, P0 ;  /* 0x000000510000780c */ /* 0x000fe40000744270 */
[----:B0-----:R-:W-:-:S04]  /*7e60*/  LEA R20, P3, R21, UR22, 0x2 ;  /* 0x0000001615147c11 */ /* 0x001fc8000f8610ff */
[----:B------:R-:W-:-:S07]  /*7e70*/  LEA.HI.X R21, R21, UR23, R22, 0x2, P3 ;  /* 0x0000001715157c11 */ /* 0x000fce00098f1416 */
[----:B------:R-:W-:Y:S05]  /*7e80*/  @!P2 BRA `(.L_x_80) ;  /* 0x000000000004a947 */ /* 0x000fea0003800000 */
[----:B------:R0:W5:Y:S02]  /*7e90*/  LDG.E.LTC128B R11, desc[UR16][R20.64] ;  /* 0x00000010140b7981 */ /* 0x000164000c1e1920 */
.L_x_80:
[----:B------:R-:W-:Y:S05]  /*7ea0*/  BSYNC B1 ;  /* 0x0000000000017941 */ /* 0x000fea0003800000 */
.L_x_79:
        /* <DEDUP_REMOVED lines=18> */
[----:B------:R-:W-:-:S13]  /*7fd0*/  ISETP.GT.AND P2, PT, R0, 0x50, P1 ;  /* 0x000000500000780c */ /* 0x000fda0000f44270 */
[----:B------:R-:W-:Y:S05]  /*7fe0*/  @!P2 BRA `(.L_x_82) ;  /* 0x000000000004a947 */ /* 0x000fea0003800000 */
[----:B------:R0:W5:Y:S02]  /*7ff0*/  LDG.E.LTC128B R11, desc[UR16][R232.64+0x20] ;  /* 0x00002010e80b7981 */ /* 0x000164000c1e1920 */
.L_x_82:
[----:B------:R-:W-:Y:S05]  /*8000*/  BSYNC B1 ;  /* 0x0000000000017941 */ /* 0x000fea0003800000 */
.L_x_81:
        /* <DEDUP_REMOVED lines=13> */
[----:B------:R-:W-:-:S05]  /*80e0*/  IMAD.WIDE.U32 R16, R10, UR8, R16 ;  /* 0x000000080a107c25 */ /* 0x000fca000f8e0010 */
[----:B------:R-:W-:Y:S02]  /*80f0*/  IADD3 R17, R17, UR10, RZ ;  /* 0x0000000a11117c10 */ /* 0x000fe4000fffe0ff */
[----:B------:R-:W-:-:S04]  /*8100*/  LEA R230, P2, R16, UR22, 0x2 ;  /* 0x0000001610e67c11 */ /* 0x000fc8000f8410ff */
[----:B------:R-:W-:Y:S01]  /*8110*/  LEA.HI.X R231, R16, UR23, R17, 0x2, P2 ;  /* 0x0000001710e77c11 */ /* 0x000fe200090f1411 */
[----:B------:R-:W-:-:S04]  /*8120*/  IMAD.U32 R16, RZ, RZ, UR24 ;  /* 0x00000018ff107e24 */ /* 0x000fc8000f8e00ff */
[----:B------:R-:W-:Y:S01]  /*8130*/  IMAD.WIDE.U32 R16, R16, 0x7, R18 ;  /* 0x0000000710107825 */ /* 0x000fe200078e0012 */
[----:B------:R-:W-:Y:S06]  /*8140*/  @!P5 BRA `(.L_x_84) ;  /* 0x000000000004d947 */ /* 0x000fec0003800000 */
[----:B------:R2:W5:Y:S02]  /*8150*/  LDG.E.LTC128B R11, desc[UR16][R230.64+0x20] ;  /* 0x00002010e60b7981 */ /* 0x000564000c1e1920 */
.L_x_84:
[----:B------:R-:W-:Y:S05]  /*8160*/  BSYNC B1 ;  /* 0x0000000000017941 */ /* 0x000fea0003800000 */
.L_x_83:
[----:B------:R-:W3:Y:S01]  /*8170*/  LDL.LU R18, [R1+0xac] ;  /* 0x0000ac0001127983 */ /* 0x000ee20000300800 */
[----:B------:R-:W-:Y:S01]  /*8180*/  IADD3 R19, P3, R6, R16, RZ ;  /* 0x0000001006137210 */ /* 0x000fe20007f7e0ff */
[----:B-----5:R-:W-:Y:S01]  /*8190*/  FMUL R20, R11, UR19 ;  /* 0x000000130b147c20 */ /* 0x020fe20008400000 */
[----:B------:R-:W-:Y:S01]  /*81a0*/  VIADD R17, R17, UR9 ;  /* 0x0000000911117c36 */ /* 0x000fe20008000000 */
[----:B------:R-:W-:Y:S01]  /*81b0*/  ISETP.GT.AND P2, PT, R0, 0x58, P0 ;  /* 0x000000580000780c */ /* 0x000fe20000744270 */
[----:B------:R-:W4:Y:S02]  /*81c0*/  LDL.LU R22, [R1+0xb0] ;  /* 0x0000b00001167983 */ /* 0x000f240000300800 */
[----:B------:R-:W-:Y:S02]  /*81d0*/  IMAD.X R21, R17, 0x1, R5, P3 ;  /* 0x0000000111157824 */ /* 0x000fe400018e0605 */
[----:B---3--:R-:W-:Y:S01]  /*81e0*/  FFMA R20, R18, UR18, R20 ;  /* 0x0000001212147c23 */ /* 0x008fe20008000014 */
[----:B------:R-:W-:-:S04]  /*81f0*/  LEA R18, P3, R19, UR22, 0x2 ;  /* 0x0000001613127c11 */ /* 0x000fc8000f8610ff */
[----:B------:R-:W-:Y:S01]  /*8200*/  LEA.HI.X R19, R19, UR23, R21, 0x2, P3 ;  /* 0x0000001713137c11 */ /* 0x000fe200098f1415 */
[----:B------:R3:W-:Y:S04]  /*8210*/  @P5 STG.E desc[UR16][R14.64+0x20], R20 ;  /* 0x000020140e005986 */ /* 0x0007e8000c101910 */
[----:B------:R0:W3:Y:S01]  /*8220*/  @P2 LDG.E.LTC128B R11, desc[UR16][R18.64] ;  /* 0x00000010120b2981 */ /* 0x0000e2000c1e1920 */
[----:B------:R-:W-:Y:S01]  /*8230*/  IADD3 R16, P3, R16, UR24, RZ ;  /* 0x0000001810107c10 */ /* 0x000fe2000ff7e0ff */
[----:B------:R-:W-:Y:S03]  /*8240*/  BSSY B1, `(.L_x_85) ;  /* 0x000000f000017945 */ /* 0x000fe60003800000 */
[----:B------:R-:W-:-:S02]  /*8250*/  IADD3.X R17, R17, UR25, RZ, P3, !PT ;  /* 0x0000001911117c10 */ /* 0x000fc40009ffe4ff */
[----:B------:R-:W-:Y:S02]  /*8260*/  IADD3 R21, P3, R16, R6, RZ ;  /* 0x0000000610157210 */ /* 0x000fe40007f7e0ff */
[----:B0-----:R-:W-:-:S05]  /*8270*/  MOV R18, UR26 ;  /* 0x0000001a00127c02 */ /* 0x001fca0008000f00 */
[----:B------:R-:W-:-:S04]  /*8280*/  IMAD.WIDE.U32 R18, R18, 0x1c, R14 ;  /* 0x0000001c12127825 */ /* 0x000fc800078e000e */
[----:B------:R-:W-:Y:S02]  /*8290*/  VIADD R19, R19, UR28 ;  /* 0x0000001c13137c36 */ /* 0x000fe40008000000 */
[----:B---3--:R-:W-:-:S04]  /*82a0*/  FMUL R20, R11, UR19 ;  /* 0x000000130b147c20 */ /* 0x008fc80008400000 */
[----:B----4-:R-:W-:Y:S01]  /*82b0*/  FFMA R20, R22, UR18, R20 ;  /* 0x0000001216147c23 */ /* 0x010fe20008000014 */
[----:B------:R-:W-:-:S04]  /*82c0*/  IMAD.X R22, R17, 0x1, R5, P3 ;  /* 0x0000000111167824 */ /* 0x000fc800018e0605 */
[----:B------:R0:W-:Y:S01]  /*82d0*/  @P2 STG.E desc[UR16][R18.64], R20 ;  /* 0x0000001412002986 */ /* 0x0001e2000c101910 */
[----:B------:R-:W-:Y:S02]  /*82e0*/  ISETP.GT.AND P2, PT, R0, 0x59, P0 ;  /* 0x000000590000780c */ /* 0x000fe40000744270 */
[----:B0-----:R-:W-:-:S04]  /*82f0*/  LEA R20, P3, R21, UR22, 0x2 ;  /* 0x0000001615147c11 */ /* 0x001fc8000f8610ff */
[----:B------:R-:W-:-:S07]  /*8300*/  LEA.HI.X R21, R21, UR23, R22, 0x2, P3 ;  /* 0x0000001715157c11 */ /* 0x000fce00098f1416 */
[----:B------:R-:W-:Y:S05]  /*8310*/  @!P2 BRA `(.L_x_86) ;  /* 0x000000000004a947 */ /* 0x000fea0003800000 */
[----:B------:R0:W5:Y:S02]  /*8320*/  LDG.E.LTC128B R11, desc[UR16][R20.64] ;  /* 0x00000010140b7981 */ /* 0x000164000c1e1920 */
.L_x_86:
[----:B------:R-:W-:Y:S05]  /*8330*/  BSYNC B1 ;  /* 0x0000000000017941 */ /* 0x000fea0003800000 */
.L_x_85:
[----:B0-----:R-:W3:Y:S01]  /*8340*/  LDL.LU R21, [R1+0xb4] ;  /* 0x0000b40001157983 */ /* 0x001ee20000300800 */
[----:B------:R-:W-:Y:S01]  /*8350*/  IADD3 R14, P3, R14, UR21, RZ ;  /* 0x000000150e0e7c10 */ /* 0x000fe2000ff7e0ff */
[----:B-----5:R-:W-:Y:S01]  /*8360*/  FMUL R20, R11, UR19 ;  /* 0x000000130b147c20 */ /* 0x020fe20008400000 */
[----:B------:R-:W-:Y:S01]  /*8370*/  UIMAD.WIDE.U32 UR14, UR24, 0x7, UR14 ;  /* 0x00000007180e78a5 */ /* 0x000fe2000f8e000e */
[----:B------:R-:W-:Y:S01]  /*8380*/  BSSY B1, `(.L_x_87) ;  /* 0x0000011000017945 */ /* 0x000fe20003800000 */
[----:B------:R-:W-:Y:S02]  /*8390*/  IADD3.X R15, R15, UR11, RZ, P3, !PT ;  /* 0x0000000b0f0f7c10 */ /* 0x000fe40009ffe4ff */
[----:B------:R-:W-:-:S04]  /*83a0*/  UIADD3 UR14, UP0, UR14, UR24, URZ ;  /* 0x000000180e0e7290 */ /* 0x000fc8000ff1e03f */
[----:B------:R-:W-:Y:S01]  /*83b0*/  UIADD3.X UR15, UR25, UR9, UR15, UP0, !UPT ;  /* 0x00000009190f7290 */ /* 0x000fe200087fe40f */
[----:B---3--:R-:W-:-:S05]  /*83c0*/  FFMA R20, R21, UR18, R20 ;  /* 0x0000001215147c23 */ /* 0x008fca0008000014 */
        /* <DEDUP_REMOVED lines=12> */
.L_x_88:
[----:B------:R-:W-:Y:S05]  /*8490*/  BSYNC B1 ;  /* 0x0000000000017941 */ /* 0x000fea0003800000 */
.L_x_87:
        /* <DEDUP_REMOVED lines=21> */
.L_x_90:
[----:B------:R-:W-:Y:S05]  /*85f0*/  BSYNC B1 ;  /* 0x0000000000017941 */ /* 0x000fea0003800000 */
.L_x_89:
[----:B------:R-:W4:Y:S01]  /*8600*/  LDL.LU R20, [R1+0xbc] ;  /* 0x0000bc0001147983 */ /* 0x000f220000300800 */
[----:B------:R-:W-:Y:S01]  /*8610*/  IADD3 R22, R17, UR9, RZ ;  /* 0x0000000911167c10 */ /* 0x000fe2000fffe0ff */
[----:B-----5:R-:W-:Y:S01]  /*8620*/  FMUL R23, R11, UR19 ;  /* 0x000000130b177c20 */ /* 0x020fe20008400000 */
[----:B------:R-:W-:Y:S01]  /*8630*/  IADD3 R17, P3, R6, R16, RZ ;  /* 0x0000001006117210 */ /* 0x000fe20007f7e0ff */
[----:B------:R-:W2:Y:S01]  /*8640*/  LDL.LU R152, [R1+0xc0] ;  /* 0x0000c00001987983 */ /* 0x000ea20000300800 */
[----:B------:R-:W-:-:S03]  /*8650*/  ISETP.GT.AND P2, PT, R0, 0x60, P0 ;  /* 0x000000600000780c */ /* 0x000fc60000744270 */
[----:B------:R-:W-:Y:S02]  /*8660*/  IMAD.X R21, R22, 0x1, R5, P3 ;  /* 0x0000000116157824 */ /* 0x000fe400018e0605 */
[----:B----4-:R-:W-:Y:S01]  /*8670*/  FFMA R23, R20, UR18, R23 ;  /* 0x0000001214177c23 */ /* 0x010fe20008000017 */
[----:B------:R-:W-:-:S04]  /*8680*/  LEA R20, P3, R17, UR22, 0x2 ;  /* 0x0000001611147c11 */ /* 0x000fc8000f8610ff */
[----:B------:R-:W-:Y:S01]  /*8690*/  LEA.HI.X R21, R17, UR23, R21, 0x2, P3 ;  /* 0x0000001711157c11 */ /* 0x000fe200098f1415 */
[----:B------:R-:W-:Y:S04]  /*86a0*/  @P5 STG.E desc[UR16][R14.64+0x20], R23 ;  /* 0x000020170e005986 */ /* 0x000fe8000c101910 */
[----:B------:R4:W3:Y:S01]  /*86b0*/  @P2 LDG.E.LTC128B R11, desc[UR16][R20.64] ;  /* 0x00000010140b2981 */ /* 0x0008e2000c1e1920 */
[----:B------:R-:W-:Y:S01]  /*86c0*/  BSSY B1, `(.L_x_91) ;  /* 0x0000010000017945 */ /* 0x000fe20003800000 */
[----:B----4-:R-:W-:Y:S01]  /*86d0*/  IADD3 R20, P3, R16, UR24, RZ ;  /* 0x0000001810147c10 */ /* 0x010fe2000ff7e0ff */
[----:B------:R-:W-:-:S04]  /*86e0*/  IMAD.U32 R16, RZ, RZ, UR26 ;  /* 0x0000001aff107e24 */ /* 0x000fc8000f8e00ff */
[----:B------:R-:W-:-:S04]  /*86f0*/  IMAD.WIDE.U32 R16, R16, 0x1c, R14 ;  /* 0x0000001c10107825 */ /* 0x000fc800078e000e */
[----:B------:R-:W-:Y:S02]  /*8700*/  VIADD R17, R17, UR28 ;  /* 0x0000001c11117c36 */ /* 0x000fe40008000000 */
[----:B---3--:R-:W-:-:S04]  /*8710*/  FMUL R21, R11, UR19 ;  /* 0x000000130b157c20 */ /* 0x008fc80008400000 */
[----:B--2---:R-:W-:-:S05]  /*8720*/  FFMA R21, R152, UR18, R21 ;  /* 0x0000001298157c23 */ /* 0x004fca0008000015 */
[----:B------:R2:W-:Y:S01]  /*8730*/  @P2 STG.E desc[UR16][R16.64], R21 ;  /* 0x0000001510002986 */ /* 0x0005e2000c101910 */
[----:B------:R-:W-:Y:S02]  /*8740*/  ISETP.GT.AND P2, PT, R0, 0x61, P0 ;  /* 0x000000610000780c */ /* 0x000fe40000744270 */
[----:B--2---:R-:W-:Y:S02]  /*8750*/  IADD3.X R21, R22, UR25, RZ, P3, !PT ;  /* 0x0000001916157c10 */ /* 0x004fe40009ffe4ff */
[----:B------:R-:W-:-:S04]  /*8760*/  IADD3 R23, P3, R20, R6, RZ ;  /* 0x0000000614177210 */ /* 0x000fc80007f7e0ff */
[----:B------:R-:W-:Y:S02]  /*8770*/  IADD3.X R152, R21, R5, RZ, P3, !PT ;  /* 0x0000000515987210 */ /* 0x000fe40001ffe4ff */
[----:B------:R-:W-:-:S04]  /*8780*/  LEA R22, P3, R23, UR22, 0x2 ;  /* 0x0000001617167c11 */ /* 0x000fc8000f8610ff */
[----:B------:R-:W-:Y:S01]  /*8790*/  LEA.HI.X R23, R23, UR23, R152, 0x2, P3 ;  /* 0x0000001717177c11 */ /* 0x000fe200098f1498 */
[----:B------:R-:W-:Y:S08]  /*87a0*/  @!P2 BRA `(.L_x_92) ;  /* 0x000000000004a947 */ /* 0x000ff00003800000 */
[----:B------:R2:W5:Y:S02]  /*87b0*/  LDG.E.LTC128B R11, desc[UR16][R22.64] ;  /* 0x00000010160b7981 */ /* 0x000564000c1e1920 */
.L_x_92:
[----:B------:R-:W-:Y:S05]  /*87c0*/  BSYNC B1 ;  /* 0x0000000000017941 */ /* 0x000fea0003800000 */
.L_x_91:
[----:B--2---:R-:W2:Y:S01]  /*87d0*/  LDL.LU R23, [R1+0xc4] ;  /* 0x0000c40001177983 */ /* 0x004ea20000300800 */
        /* <DEDUP_REMOVED lines=20> */
.L_x_94:
[----:B------:R-:W-:Y:S05]  /*8920*/  BSYNC B1 ;  /* 0x0000000000017941 */ /* 0x000fea0003800000 */
.L_x_93:
        /* <DEDUP_REMOVED lines=21> */
.L_x_96:
[----:B------:R-:W-:Y:S05]  /*8a80*/  BSYNC B1 ;  /* 0x0000000000017941 */ /* 0x000fea0003800000 */
.L_x_95:
[----:B------:R-:W4:Y:S01]  /*8a90*/  LDL.LU R152, [R1+0xcc] ;  /* 0x0000cc0001987983 */ /* 0x000f220000300800 */
[----:B------:R-:W-:Y:S01]  /*8aa0*/  VIADD R154, R21, UR9 ;  /* 0x00000009159a7c36 */ /* 0x000fe20008000000 */
[----:B------:R-:W-:Y:S01]  /*8ab0*/  IADD3 R21, P3, R6, R20, RZ ;  /* 0x0000001406157210 */ /* 0x000fe20007f7e0ff */
[----:B-----5:R-:W-:Y:S01]  /*8ac0*/  FMUL R155, R11, UR19 ;  /* 0x000000130b9b7c20 */ /* 0x020fe20008400000 */
[----:B------:R-:W-:Y:S01]  /*8ad0*/  ISETP.GT.AND P2, PT, R0, 0x68, P0 ;  /* 0x000000680000780c */ /* 0x000fe20000744270 */
[----:B------:R-:W2:Y:S02]  /*8ae0*/  LDL.LU R156, [R1+0xd0] ;  /* 0x0000d000019c7983 */ /* 0x000ea40000300800 */
[----:B------:R-:W-:Y:S02]  /*8af0*/  IMAD.X R153, R154, 0x1, R5, P3 ;  /* 0x000000019a997824 */ /* 0x000fe400018e0605 */
[----:B----4-:R-:W-:Y:S01]  /*8b00*/  FFMA R155, R152, UR18, R155 ;  /* 0x00000012989b7c23 */ /* 0x010fe2000800009b */
[----:B------:R-:W-:-:S04]  /*8b10*/  LEA R152, P3, R21, UR22, 0x2 ;  /* 0x0000001615987c11 */ /* 0x000fc8000f8610ff */
[----:B------:R-:W-:Y:S01]  /*8b20*/  LEA.HI.X R153, R21, UR23, R153, 0x2, P3 ;  /* 0x0000001715997c11 */ /* 0x000fe200098f1499 */
[----:B------:R-:W-:Y:S04]  /*8b30*/  @P5 STG.E desc[UR16][R14.64+0x20], R155 ;  /* 0x0000209b0e005986 */ /* 0x000fe8000c101910 */
[----:B------:R4:W3:Y:S01]  /*8b40*/  @P2 LDG.E.LTC128B R11, desc[UR16][R152.64] ;  /* 0x00000010980b2981 */ /* 0x0008e2000c1e1920 */
[----:B------:R-:W-:Y:S01]  /*8b50*/  BSSY B1, `(.L_x_97) ;  /* 0x0000010000017945 */ /* 0x000fe20003800000 */
[----:B----4-:R-:W-:Y:S02]  /*8b60*/  IADD3 R152, P3, R20, UR24, RZ ;  /* 0x0000001814987c10 */ /* 0x010fe4000ff7e0ff */
[----:B------:R-:W-:-:S05]  /*8b70*/  MOV R20, UR26 ;  /* 0x0000001a00147c02 */ /* 0x000fca0008000f00 */
[----:B------:R-:W-:-:S04]  /*8b80*/  IMAD.WIDE.U32 R20, R20, 0x1c, R14 ;  /* 0x0000001c14147825 */ /* 0x000fc800078e000e */
[----:B------:R-:W-:Y:S02]  /*8b90*/  VIADD R21, R21, UR28 ;  /* 0x0000001c15157c36 */ /* 0x000fe40008000000 */
[----:B---3--:R-:W-:-:S04]  /*8ba0*/  FMUL R153, R11, UR19 ;  /* 0x000000130b997c20 */ /* 0x008fc80008400000 */
[----:B--2---:R-:W-:-:S05]  /*8bb0*/  FFMA R153, R156, UR18, R153 ;  /* 0x000000129c997c23 */ /* 0x004fca0008000099 */
[----:B------:R2:W-:Y:S01]  /*8bc0*/  @P2 STG.E desc[UR16][R20.64], R153 ;  /* 0x0000009914002986 */ /* 0x0005e2000c101910 */
[----:B------:R-:W-:Y:S02]  /*8bd0*/  ISETP.GT.AND P2, PT, R0, 0x69, P0 ;  /* 0x000000690000780c */ /* 0x000fe40000744270 */
[----:B--2---:R-:W-:Y:S02]  /*8be0*/  IADD3.X R153, R154, UR25, RZ, P3, !PT ;  /* 0x000000199a997c10 */ /* 0x004fe40009ffe4ff */
[----:B------:R-:W-:-:S05]  /*8bf0*/  IADD3 R155, P3, R152, R6, RZ ;  /* 0x00000006989b7210 */ /* 0x000fca0007f7e0ff */
[----:B------:R-:W-:Y:S01]  /*8c00*/  IMAD.X R156, R153, 0x1, R5, P3 ;  /* 0x00000001999c7824 */ /* 0x000fe200018e0605 */
[----:B------:R-:W-:-:S04]  /*8c10*/  LEA R154, P3, R155, UR22, 0x2 ;  /* 0x000000169b9a7c11 */ /* 0x000fc8000f8610ff */
[----:B------:R-:W-:Y:S01]  /*8c20*/  LEA.HI.X R155, R155, UR23, R156, 0x2, P3 ;  /* 0x000000179b9b7c11 */ /* 0x000fe200098f149c */
[----:B------:R-:W-:Y:S08]  /*8c30*/  @!P2 BRA `(.L_x_98) ;  /* 0x000000000004a947 */ /* 0x000ff00003800000 */
[----:B------:R2:W5:Y:S02]  /*8c40*/  LDG.E.LTC128B R11, desc[UR16][R154.64] ;  /* 0x000000109a0b7981 */ /* 0x000564000c1e1920 */
.L_x_98:
[----:B------:R-:W-:Y:S05]  /*8c50*/  BSYNC B1 ;  /* 0x0000000000017941 */ /* 0x000fea0003800000 */
.L_x_97:
        /* <DEDUP_REMOVED lines=21> */
.L_x_100:
[----:B------:R-:W-:Y:S05]  /*8db0*/  BSYNC B1 ;  /* 0x0000000000017941 */ /* 0x000fea0003800000 */
.L_x_99:
        /* <DEDUP_REMOVED lines=21> */
.L_x_102:
[----:B------:R-:W-:Y:S05]  /*8f10*/  BSYNC B1 ;  /* 0x0000000000017941 */ /* 0x000fea0003800000 */
.L_x_101:
        /* <DEDUP_REMOVED lines=28> */
.L_x_104:
[----:B------:R-:W-:Y:S05]  /*90e0*/  BSYNC B1 ;  /* 0x0000000000017941 */ /* 0x000fea0003800000 */
.L_x_103:
        /* <DEDUP_REMOVED lines=21> */
.L_x_106:
[----:B------:R-:W-:Y:S05]  /*9240*/  BSYNC B1 ;  /* 0x0000000000017941 */ /* 0x000fea0003800000 */
.L_x_105:
        /* <DEDUP_REMOVED lines=21> */
.L_x_108:
[----:B------:R-:W-:Y:S05]  /*93a0*/  BSYNC B1 ;  /* 0x0000000000017941 */ /* 0x000fea0003800000 */
.L_x_107:
        /* <DEDUP_REMOVED lines=28> */
.L_x_110:
[----:B------:R-:W-:Y:S05]  /*9570*/  BSYNC B1 ;  /* 0x0000000000017941 */ /* 0x000fea0003800000 */
.L_x_109:
        /* <DEDUP_REMOVED lines=21> */
.L_x_112:
[----:B------:R-:W-:Y:S05]  /*96d0*/  BSYNC B1 ;  /* 0x0000000000017941 */ /* 0x000fea0003800000 */
.L_x_111:
        /* <DEDUP_REMOVED lines=21> */
.L_x_114:
[----:B------:R-:W-:Y:S05]  /*9830*/  BSYNC B1 ;  /* 0x0000000000017941 */ /* 0x000fea0003800000 */
.L_x_113:
        /* <DEDUP_REMOVED lines=28> */
.L_x_116:
[----:B------:R-:W-:Y:S05]  /*9a00*/  BSYNC B1 ;  /* 0x0000000000017941 */ /* 0x000fea0003800000 */
.L_x_115:
        /* <DEDUP_REMOVED lines=21> */
.L_x_118:
[----:B------:R-:W-:Y:S05]  /*9b60*/  BSYNC B1 ;  /* 0x0000000000017941 */ /* 0x000fea0003800000 */
.L_x_117:
        /* <DEDUP_REMOVED lines=21> */
.L_x_120:
[----:B------:R-:W-:Y:S05]  /*9cc0*/  BSYNC B1 ;  /* 0x0000000000017941 */ /* 0x000fea0003800000 */
.L_x_119:
        /* <DEDUP_REMOVED lines=28> */
.L_x_122:
[----:B------:R-:W-:Y:S05]  /*9e90*/  BSYNC B1 ;  /* 0x0000000000017941 */ /* 0x000fea0003800000 */
.L_x_121:
        /* <DEDUP_REMOVED lines=21> */
.L_x_124:
[----:B------:R-:W-:Y:S05]  /*9ff0*/  BSYNC B1 ;  /* 0x0000000000017941 */ /* 0x000fea0003800000 */
.L_x_123:
        /* <DEDUP_REMOVED lines=21> */
.L_x_126:
[----:B------:R-:W-:Y:S05]  /*a150*/  BSYNC B1 ;  /* 0x0000000000017941 */ /* 0x000fea0003800000 */
.L_x_125:
        /* <DEDUP_REMOVED lines=28> */
.L_x_128:
[----:B------:R-:W-:Y:S05]  /*a320*/  BSYNC B1 ;  /* 0x0000000000017941 */ /* 0x000fea0003800000 */
.L_x_127:
        /* <DEDUP_REMOVED lines=21> */
.L_x_130:
[----:B------:R-:W-:Y:S05]  /*a480*/  BSYNC B1 ;  /* 0x0000000000017941 */ /* 0x000fea0003800000 */
.L_x_129:
        /* <DEDUP_REMOVED lines=21> */
.L_x_132:
[----:B------:R-:W-:Y:S05]  /*a5e0*/  BSYNC B1 ;  /* 0x0000000000017941 */ /* 0x000fea0003800000 */
.L_x_131:
        /* <DEDUP_REMOVED lines=28> */
.L_x_134:
[----:B------:R-:W-:Y:S05]  /*a7b0*/  BSYNC B1 ;  /* 0x0000000000017941 */ /* 0x000fea0003800000 */
.L_x_133:
        /* <DEDUP_REMOVED lines=21> */
.L_x_136:
[----:B------:R-:W-:Y:S05]  /*a910*/  BSYNC B1 ;  /* 0x0000000000017941 */ /* 0x000fea0003800000 */
.L_x_135:
        /* <DEDUP_REMOVED lines=21> */
.L_x_138:
[----:B------:R-:W-:Y:S05]  /*aa70*/  BSYNC B1 ;  /* 0x0000000000017941 */ /* 0x000fea0003800000 */
.L_x_137:
        /* <DEDUP_REMOVED lines=28> */
.L_x_140:
[----:B------:R-:W-:Y:S05]  /*ac40*/  BSYNC B1 ;  /* 0x0000000000017941 */ /* 0x000fea0003800000 */
.L_x_139:
        /* <DEDUP_REMOVED lines=21> */
.L_x_142:
[----:B------:R-:W-:Y:S05]  /*ada0*/  BSYNC B1 ;  /* 0x0000000000017941 */ /* 0x000fea0003800000 */
.L_x_141:
        /* <DEDUP_REMOVED lines=21> */
.L_x_144:
[----:B------:R-:W-:Y:S05]  /*af00*/  BSYNC B1 ;  /* 0x0000000000017941 */ /* 0x000fea0003800000 */
.L_x_143:
        /* <DEDUP_REMOVED lines=28> */
.L_x_146:
[----:B------:R-:W-:Y:S05]  /*b0d0*/  BSYNC B1 ;  /* 0x0000000000017941 */ /* 0x000fea0003800000 */
.L_x_145:
        /* <DEDUP_REMOVED lines=21> */
.L_x_148:
[----:B------:R-:W-:Y:S05]  /*b230*/  BSYNC B1 ;  /* 0x0000000000017941 */ /* 0x000fea0003800000 */
.L_x_147:
        /* <DEDUP_REMOVED lines=21> */
.L_x_150:
[----:B------:R-:W-:Y:S05]  /*b390*/  BSYNC B1 ;  /* 0x0000000000017941 */ /* 0x000fea0003800000 */
.L_x_149:
        /* <DEDUP_REMOVED lines=28> */
.L_x_152:
[----:B------:R-:W-:Y:S05]  /*b560*/  BSYNC B1 ;  /* 0x0000000000017941 */ /* 0x000fea0003800000 */
.L_x_151:
        /* <DEDUP_REMOVED lines=21> */
.L_x_154:
[----:B------:R-:W-:Y:S05]  /*b6c0*/  BSYNC B1 ;  /* 0x0000000000017941 */ /* 0x000fea0003800000 */
.L_x_153:
        /* <DEDUP_REMOVED lines=21> */
.L_x_156:
[----:B------:R-:W-:Y:S05]  /*b820*/  BSYNC B1 ;  /* 0x0000000000017941 */ /* 0x000fea0003800000 */
.L_x_155:
        /* <DEDUP_REMOVED lines=28> */
.L_x_158:
[----:B------:R-:W-:Y:S05]  /*b9f0*/  BSYNC B1 ;  /* 0x0000000000017941 */ /* 0x000fea0003800000 */
.L_x_157:
        /* <DEDUP_REMOVED lines=21> */
.L_x_160:
[----:B------:R-:W-:Y:S05]  /*bb50*/  BSYNC B1 ;  /* 0x0000000000017941 */ /* 0x000fea0003800000 */
.L_x_159:
        /* <DEDUP_REMOVED lines=21> */
.L_x_162:
[----:B------:R-:W-:Y:S05]  /*bcb0*/  BSYNC B1 ;  /* 0x0000000000017941 */ /* 0x000fea0003800000 */
.L_x_161:
        /* <DEDUP_REMOVED lines=28> */
.L_x_164:
[----:B------:R-:W-:Y:S05]  /*be80*/  BSYNC B1 ;  /* 0x0000000000017941 */ /* 0x000fea0003800000 */
.L_x_163:
        /* <DEDUP_REMOVED lines=21> */
.L_x_166:
[----:B------:R-:W-:Y:S05]  /*bfe0*/  BSYNC B1 ;  /* 0x0000000000017941 */ /* 0x000fea0003800000 */
.L_x_165:
        /* <DEDUP_REMOVED lines=21> */
.L_x_168:
[----:B------:R-:W-:Y:S05]  /*c140*/  BSYNC B1 ;  /* 0x0000000000017941 */ /* 0x000fea0003800000 */
.L_x_167:
        /* <DEDUP_REMOVED lines=28> */
.L_x_170:
[----:B------:R-:W-:Y:S05]  /*c310*/  BSYNC B1 ;  /* 0x0000000000017941 */ /* 0x000fea0003800000 */
.L_x_169:
        /* <DEDUP_REMOVED lines=21> */
.L_x_172:
[----:B------:R-:W-:Y:S05]  /*c470*/  BSYNC B1 ;  /* 0x0000000000017941 */ /* 0x000fea0003800000 */
.L_x_171:
        /* <DEDUP_REMOVED lines=21> */
.L_x_174:
[----:B------:R-:W-:Y:S05]  /*c5d0*/  BSYNC B1 ;  /* 0x0000000000017941 */ /* 0x000fea0003800000 */
.L_x_173:
        /* <DEDUP_REMOVED lines=28> */
.L_x_176:
[----:B------:R-:W-:Y:S05]  /*c7a0*/  BSYNC B1 ;  /* 0x0000000000017941 */ /* 0x000fea0003800000 */
.L_x_175:
        /* <DEDUP_REMOVED lines=21> */
.L_x_178:
[----:B------:R-:W-:Y:S05]  /*c900*/  BSYNC B1 ;  /* 0x0000000000017941 */ /* 0x000fea0003800000 */
.L_x_177:
        /* <DEDUP_REMOVED lines=21> */
.L_x_180:
[----:B------:R-:W-:Y:S05]  /*ca60*/  BSYNC B1 ;  /* 0x0000000000017941 */ /* 0x000fea0003800000 */
.L_x_179:
        /* <DEDUP_REMOVED lines=28> */
.L_x_182:
[----:B------:R-:W-:Y:S05]  /*cc30*/  BSYNC B1 ;  /* 0x0000000000017941 */ /* 0x000fea0003800000 */
.L_x_181:
        /* <DEDUP_REMOVED lines=21> */
.L_x_184:
[----:B------:R-:W-:Y:S05]  /*cd90*/  BSYNC B1 ;  /* 0x0000000000017941 */ /* 0x000fea0003800000 */
.L_x_183:
        /* <DEDUP_REMOVED lines=21> */
.L_x_186:
[----:B------:R-:W-:Y:S05]  /*cef0*/  BSYNC B1 ;  /* 0x0000000000017941 */ /* 0x000fea0003800000 */
.L_x_185:
        /* <DEDUP_REMOVED lines=28> */
.L_x_188:
[----:B------:R-:W-:Y:S05]  /*d0c0*/  BSYNC B1 ;  /* 0x0000000000017941 */ /* 0x000fea0003800000 */
.L_x_187:
        /* <DEDUP_REMOVED lines=21> */
.L_x_190:
[----:B------:R-:W-:Y:S05]  /*d220*/  BSYNC B1 ;  /* 0x0000000000017941 */ /* 0x000fea0003800000 */
.L_x_189:
        /* <DEDUP_REMOVED lines=21> */
.L_x_192:
[----:B------:R-:W-:Y:S05]  /*d380*/  BSYNC B1 ;  /* 0x0000000000017941 */ /* 0x000fea0003800000 */
.L_x_191:
        /* <DEDUP_REMOVED lines=28> */
.L_x_194:
[----:B------:R-:W-:Y:S05]  /*d550*/  BSYNC B1 ;  /* 0x0000000000017941 */ /* 0x000fea0003800000 */
.L_x_193:
        /* <DEDUP_REMOVED lines=21> */
.L_x_196:
[----:B------:R-:W-:Y:S05]  /*d6b0*/  BSYNC B1 ;  /* 0x0000000000017941 */ /* 0x000fea0003800000 */
.L_x_195:
        /* <DEDUP_REMOVED lines=21> */
.L_x_198:
[----:B------:R-:W-:Y:S05]  /*d810*/  BSYNC B1 ;  /* 0x0000000000017941 */ /* 0x000fea0003800000 */
.L_x_197:
        /* <DEDUP_REMOVED lines=10> */
[----:B------:R4:W-:Y:S04]  /*d8c0*/  @P5 STG.E desc[UR16][R14.64+0x20], R222 ;  /* 0x000020de0e005986 */ /* 0x0009e8000c101910 */
[----:B------:R0:W4:Y:S01]  /*d8d0*/  @P2 LDG.E.LTC128B R11, desc[UR16][R220.64] ;  /* 0x00000010dc0b2981 */ /* 0x000122000c1e1920 */
[----:B------:R-:W-:Y:S01]  /*d8e0*/  IADD3 R216, P3, R216, UR24, RZ ;  /* 0x00000018d8d87c10 */ /* 0x000fe2000ff7e0ff */
[----:B------:R-:W-:Y:S03]  /*d8f0*/  BSSY B1, `(.L_x_199) ;  /* 0x000000f000017945 */ /* 0x000fe60003800000 */
[----:B------:R-:W-:-:S02]  /*d900*/  IADD3.X R217, R217, UR25, RZ, P3, !PT ;  /* 0x00000019d9d97c10 */ /* 0x000fc40009ffe4ff */
[----:B------:R-:W-:Y:S01]  /*d910*/  IADD3 R223, P3, R216, R6, RZ ;  /* 0x00000006d8df7210 */ /* 0x000fe20007f7e0ff */
[----:B0-----:R-:W-:-:S04]  /*d920*/  IMAD.U32 R220, RZ, RZ, UR26 ;  /* 0x0000001affdc7e24 */ /* 0x001fc8000f8e00ff */
        /* <DEDUP_REMOVED lines=11> */
.L_x_200:
[----:B------:R-:W-:Y:S05]  /*d9e0*/  BSYNC B1 ;  /* 0x0000000000017941 */ /* 0x000fea0003800000 */
.L_x_199:
        /* <DEDUP_REMOVED lines=21> */
.L_x_202:
[----:B------:R-:W-:Y:S05]  /*db40*/  BSYNC B1 ;  /* 0x0000000000017941 */ /* 0x000fea0003800000 */
.L_x_201:
        /* <DEDUP_REMOVED lines=21> */
.L_x_204:
[----:B------:R-:W-:Y:S05]  /*dca0*/  BSYNC B1 ;  /* 0x0000000000017941 */ /* 0x000fea0003800000 */
.L_x_203:
[----:B------:R-:W4:Y:S01]  /*dcb0*/  LDL.LU R224, [R1+0x1ec] ;  /* 0x0001ec0001e07983 */ /* 0x000f220000300800 */
[----:B------:R-:W-:Y:S01]  /*dcc0*/  IADD3 R225, P3, R6, R216, RZ ;  /* 0x000000d806e17210 */ /* 0x000fe20007f7e0ff */
[----:B-----5:R-:W-:Y:S01]  /*dcd0*/  FMUL R4, R11, UR19 ;  /* 0x000000130b047c20 */ /* 0x020fe20008400000 */
[----:B------:R-:W-:Y:S01]  /*dce0*/  VIADD R7, R217, UR9 ;  /* 0x00000009d9077c36 */ /* 0x000fe20008000000 */
[----:B------:R-:W-:-:S03]  /*dcf0*/  ISETP.GT.AND P2, PT, R0, 0xf8, P0 ;  /* 0x000000f80000780c */ /* 0x000fc60000744270 */
[----:B------:R-:W-:Y:S02]  /*dd00*/  IMAD.X R217, R7, 0x1, R5, P3 ;  /* 0x0000000107d97824 */ /* 0x000fe400018e0605 */
[----:B----4-:R-:W-:Y:S01]  /*dd10*/  FFMA R4, R224, UR18, R4 ;  /* 0x00000012e0047c23 */ /* 0x010fe20008000004 */
[----:B------:R-:W-:-:S04]  /*dd20*/  LEA R224, P5, R225, UR22, 0x2 ;  /* 0x00000016e1e07c11 */ /* 0x000fc8000f8a10ff */
[----:B------:R-:W-:Y:S01]  /*dd30*/  LEA.HI.X R225, R225, UR23, R217, 0x2, P5 ;  /* 0x00000017e1e17c11 */ /* 0x000fe2000a8f14d9 */
[----:B------:R4:W-:Y:S04]  /*dd40*/  @P6 STG.E desc[UR16][R14.64+0x20], R4 ;  /* 0x000020040e006986 */ /* 0x0009e8000c101910 */
[----:B------:R-:W3:Y:S04]  /*dd50*/  @P2 LDG.E.LTC128B R11, desc[UR16][R224.64] ;  /* 0x00000010e00b2981 */ /* 0x000ee8000c1e1920 */
[----:B------:R-:W2:Y:S01]  /*dd60*/  LDL.LU R225, [R1+0x1f0] ;  /* 0x0001f00001e17983 */ /* 0x000ea20000300800 */
[----:B------:R-:W-:Y:S01]  /*dd70*/  IADD3 R216, P3, P5, R6, UR24, R216 ;  /* 0x0000001806d87c10 */ /* 0x000fe2000fd7e0d8 */
[----:B------:R-:W-:Y:S01]  /*dd80*/  BSSY B1, `(.L_x_205) ;  /* 0x000000d000017945 */ /* 0x000fe20003800000 */
[----:B----4-:R-:W-:-:S02]  /*dd90*/  MOV R4, UR26 ;  /* 0x0000001a00047c02 */ /* 0x010fc40008000f00 */
[----:B------:R-:W-:Y:S02]  /*dda0*/  IADD3.X R7, R5, UR25, R7, P3, P5 ;  /* 0x0000001905077c10 */ /* 0x000fe40009fea407 */
[----:B------:R-:W-:Y:S01]  /*ddb0*/  ISETP.GT.AND P0, PT, R0, 0xf9, P0 ;  /* 0x000000f90000780c */ /* 0x000fe20000704270 */
[----:B------:R-:W-:-:S04]  /*ddc0*/  IMAD.WIDE.U32 R4, R4, 0x1c, R14 ;  /* 0x0000001c04047825 */ /* 0x000fc800078e000e */
[----:B------:R-:W-:Y:S02]  /*ddd0*/  VIADD R5, R5, UR28 ;  /* 0x0000001c05057c36 */ /* 0x000fe40008000000 */
[----:B---3--:R-:W-:-:S04]  /*dde0*/  FMUL R6, R11, UR19 ;  /* 0x000000130b067c20 */ /* 0x008fc80008400000 */
[----:B--2---:R-:W-:-:S05]  /*ddf0*/  FFMA R6, R225, UR18, R6 ;  /* 0x00000012e1067c23 */ /* 0x004fca0008000006 */
[----:B------:R2:W-:Y:S02]  /*de00*/  @P2 STG.E desc[UR16][R4.64], R6 ;  /* 0x0000000604002986 */ /* 0x0005e4000c101910 */
[----:B--2---:R-:W-:-:S04]  /*de10*/  LEA R6, P2, R216, UR22, 0x2 ;  /* 0x00000016d8067c11 */ /* 0x004fc8000f8410ff */
[----:B------:R-:W-:Y:S01]  /*de20*/  LEA.HI.X R7, R216, UR23, R7, 0x2, P2 ;  /* 0x00000017d8077c11 */ /* 0x000fe200090f1407 */
[----:B------:R-:W-:Y:S08]  /*de30*/  @!P0 BRA `(.L_x_206) ;  /* 0x0000000000048947 */ /* 0x000ff00003800000 */
[----:B------:R2:W5:Y:S02]  /*de40*/  LDG.E.LTC128B R11, desc[UR16][R6.64] ;  /* 0x00000010060b7981 */ /* 0x000564000c1e1920 */
.L_x_206:
[----:B------:R-:W-:Y:S05]  /*de50*/  BSYNC B1 ;  /* 0x0000000000017941 */ /* 0x000fea0003800000 */
.L_x_205:
[----:B------:R-:W3:Y:S01]  /*de60*/  LDL.LU R224, [R1+0x1f4] ;  /* 0x0001f40001e07983 */ /* 0x000ee20000300800 */
[----:B------:R-:W-:Y:S01]  /*de70*/  UIMAD.WIDE.U32 UR14, UR24, 0x7, UR14 ;  /* 0x00000007180e78a5 */ /* 0x000fe2000f8e000e */
[----:B------:R-:W-:Y:S01]  /*de80*/  IADD3 R14, P3, R14, UR21, RZ ;  /* 0x000000150e0e7c10 */ /* 0x000fe2000ff7e0ff */
[----:B------:R-:W-:Y:S02]  /*de90*/  BSSY B1, `(.L_x_207) ;  /* 0x0000013000017945 */ /* 0x000fe40003800000 */
[----:B------:R-:W-:Y:S01]  /*dea0*/  UIADD3 UR27, UP0, UR14, UR24, URZ ;  /* 0x000000180e1b7290 */ /* 0x000fe2000ff1e03f */
[----:B------:R-:W-:-:S03]  /*deb0*/  IADD3.X R15, R15, UR11, RZ, P3, !PT ;  /* 0x0000000b0f0f7c10 */ /* 0x000fc60009ffe4ff */
[----:B------:R-:W-:Y:S02]  /*dec0*/  UIADD3.X UR14, UR25, UR9, UR15, UP0, !UPT ;  /* 0x00000009190e7290 */ /* 0x000fe400087fe40f */
[----:B--2---:R-:W-:-:S04]  /*ded0*/  IMAD.U32 R6, RZ, RZ, UR27 ;  /* 0x0000001bff067e24 */ /* 0x004fc8000f8e00ff */
[----:B------:R-:W-:Y:S02]  /*dee0*/  IMAD.U32 R7, RZ, RZ, UR14 ;  /* 0x0000000eff077e24 */ /* 0x000fe4000f8e00ff */
[----:B------:R-:W-:-:S03]  /*def0*/  IMAD.WIDE.U32 R6, R8, UR24, R6 ;  /* 0x0000001808067c25 */ /* 0x000fc6000f8e0006 */
[----:B------:R-:W-:-:S04]  /*df00*/  IADD3 R216, P2, R2, R6, RZ ;  /* 0x0000000602d87210 */ /* 0x000fc80007f5e0ff */
[----:B------:R-:W-:-:S03]  /*df10*/  IADD3.X R217, R3, R9, R7, P2, !PT ;  /* 0x0000000903d97210 */ /* 0x000fc600017fe407 */
[----:B------:R-:W-:-:S05]  /*df20*/  IMAD.WIDE.U32 R216, R10, UR8, R216 ;  /* 0x000000080ad87c25 */ /* 0x000fca000f8e00d8 */
[----:B------:R-:W-:Y:S02]  /*df30*/  IADD3 R7, R217, UR10, RZ ;  /* 0x0000000ad9077c10 */ /* 0x000fe4000fffe0ff */
[----:B------:R-:W-:-:S04]  /*df40*/  LEA R6, P2, R216, UR22, 0x2 ;  /* 0x00000016d8067c11 */ /* 0x000fc8000f8410ff */
[----:B------:R-:W-:Y:S01]  /*df50*/  LEA.HI.X R7, R216, UR23, R7, 0x2, P2 ;  /* 0x00000017d8077c11 */ /* 0x000fe200090f1407 */
[----:B-----5:R-:W-:Y:S01]  /*df60*/  FMUL R216, R11, UR19 ;  /* 0x000000130bd87c20 */ /* 0x020fe20008400000 */
[----:B------:R-:W-:-:S03]  /*df70*/  ISETP.GT.AND P2, PT, R0, 0xf8, P1 ;  /* 0x000000f80000780c */ /* 0x000fc60000f44270 */
[----:B---3--:R-:W-:-:S05]  /*df80*/  FFMA R216, R224, UR18, R216 ;  /* 0x00000012e0d87c23 */ /* 0x008fca00080000d8 */
[----:B------:R2:W-:Y:S05]  /*df90*/  @P0 STG.E desc[UR16][R14.64], R216 ;  /* 0x000000d80e000986 */ /* 0x0005ea000c101910 */
[----:B------:R-:W-:Y:S05]  /*dfa0*/  @!P2 BRA `(.L_x_208) ;  /* 0x000000000004a947 */ /* 0x000fea0003800000 */
[----:B------:R3:W5:Y:S02]  /*dfb0*/  LDG.E.LTC128B R11, desc[UR16][R6.64+0x20] ;  /* 0x00002010060b7981 */ /* 0x000764000c1e1920 */
.L_x_208:
[----:B------:R-:W-:Y:S05]  /*dfc0*/  BSYNC B1 ;  /* 0x0000000000017941 */ /* 0x000fea0003800000 */
.L_x_207:
[----:B------:R-:W4:Y:S04]  /*dfd0*/  LDL.LU R225, [R1+0x1f8] ;  /* 0x0001f80001e17983 */ /* 0x000f280000300800 */
[----:B------:R-:W3:Y:S01]  /*dfe0*/  LDL R224, [R1+0x208] ;  /* 0x0002080001e07983 */ /* 0x000ee20000100800 */
[----:B------:R-:W-:Y:S01]  /*dff0*/  UIMAD.WIDE.U32 UR12, UR24, 0x7, UR12 ;  /* 0x00000007180c78a5 */ /* 0x000fe2000f8e000c */
[----:B------:R-:W-:Y:S01]  /*e000*/  ISETP.GT.AND P1, PT, R0, 0xf9, P1 ;  /* 0x000000f90000780c */ /* 0x000fe20000f24270 */
[----:B------:R-:W-:Y:S02]  /*e010*/  BSSY B1, `(.L_x_209) ;  /* 0x0000012000017945 */ /* 0x000fe40003800000 */
[----:B------:R-:W-:-:S04]  /*e020*/  UIADD3 UR12, UP0, UR12, UR24, URZ ;  /* 0x000000180c0c7290 */ /* 0x000fc8000ff1e03f */
[----:B------:R-:W-:Y:S02]  /*e030*/  UIADD3.X UR9, UR25, UR9, UR13, UP0, !UPT ;  /* 0x0000000919097290 */ /* 0x000fe400087fe40d */
[----:B--2---:R-:W-:-:S04]  /*e040*/  IMAD.U32 R216, RZ, RZ, UR12 ;  /* 0x0000000cffd87e24 */ /* 0x004fc8000f8e00ff */
[----:B------:R-:W-:Y:S02]  /*e050*/  IMAD.U32 R217, RZ, RZ, UR9 ;  /* 0x00000009ffd97e24 */ /* 0x000fe4000f8e00ff */
[----:B------:R-:W-:-:S03]  /*e060*/  IMAD.WIDE.U32 R216, R8, UR24, R216 ;  /* 0x0000001808d87c25 */ /* 0x000fc6000f8e00d8 */
[----:B------:R-:W-:-:S04]  /*e070*/  IADD3 R2, P0, R2, R216, RZ ;  /* 0x000000d802027210 */ /* 0x000fc80007f1e0ff */
[----:B------:R-:W-:-:S03]  /*e080*/  IADD3.X R3, R3, R9, R217, P0, !PT ;  /* 0x0000000903037210 */ /* 0x000fc600007fe4d9 */
[----:B------:R-:W-:-:S04]  /*e090*/  IMAD.WIDE.U32 R8, R10, UR8, R2 ;  /* 0x000000080a087c25 */ /* 0x000fc8000f8e0002 */
[----:B------:R-:W-:Y:S01]  /*e0a0*/  VIADD R3, R9, UR10 ;  /* 0x0000000a09037c36 */ /* 0x000fe20008000000 */
[----:B------:R-:W-:-:S04]  /*e0b0*/  LEA R2, P0, R8, UR22, 0x2 ;  /* 0x0000001608027c11 */ /* 0x000fc8000f8010ff */
[----:B------:R-:W-:Y:S01]  /*e0c0*/  LEA.HI.X R3, R8, UR23, R3, 0x2, P0 ;  /* 0x0000001708037c11 */ /* 0x000fe200080f1403 */
[----:B-----5:R-:W-:-:S04]  /*e0d0*/  FMUL R8, R11, UR19 ;  /* 0x000000130b087c20 */ /* 0x020fc80008400000 */
[----:B----4-:R-:W-:Y:S01]  /*e0e0*/  FFMA R8, R225, UR18, R8 ;  /* 0x00000012e1087c23 */ /* 0x010fe20008000008 */
[----:B---3--:R-:W-:-:S04]  /*e0f0*/  ISETP.GT.AND P0, PT, R224, 0x80, PT ;  /* 0x00000080e000780c */ /* 0x008fc80003f04270 */
[----:B------:R2:W-:Y:S01]  /*e100*/  @P2 STG.E desc[UR16][R4.64+0x20], R8 ;  /* 0x0000200804002986 */ /* 0x0005e2000c101910 */
[----:B------:R-:W-:Y:S08]  /*e110*/  @!P1 BRA `(.L_x_210) ;  /* 0x0000000000049947 */ /* 0x000ff00003800000 */
[----:B------:R3:W5:Y:S02]  /*e120*/  LDG.E.LTC128B R11, desc[UR16][R2.64+0x20] ;  /* 0x00002010020b7981 */ /* 0x000764000c1e1920 */
.L_x_210:
[----:B------:R-:W-:Y:S05]  /*e130*/  BSYNC B1 ;  /* 0x0000000000017941 */ /* 0x000fea0003800000 */
.L_x_209:
[----:B--2---:R-:W2:Y:S01]  /*e140*/  LDL.LU R5, [R1+0x1fc] ;  /* 0x0001fc0001057983 */ /* 0x004ea20000300800 */
[----:B-----5:R-:W-:Y:S01]  /*e150*/  FMUL R4, R11, UR19 ;  /* 0x000000130b047c20 */ /* 0x020fe20008400000 */
[----:B------:R-:W-:Y:S01]  /*e160*/  ISETP.GT.AND P2, PT, R0, RZ, P0 ;  /* 0x000000ff0000720c */ /* 0x000fe20000744270 */
[----:B------:R-:W-:Y:S02]  /*e170*/  BSSY B1, `(.L_x_211) ;  /* 0x0000006000017945 */ /* 0x000fe40003800000 */
[----:B--2---:R-:W-:-:S05]  /*e180*/  FFMA R4, R5, UR18, R4 ;  /* 0x0000001205047c23 */ /* 0x004fca0008000004 */
[----:B------:R2:W-:Y:S05]  /*e190*/  @P1 STG.E desc[UR16][R14.64+0x20], R4 ;  /* 0x000020040e001986 */ /* 0x0005ea000c101910 */
[----:B------:R-:W-:Y:S05]  /*e1a0*/  @!P2 BRA `(.L_x_212) ;  /* 0x000000000008a947 */ /* 0x000fea0003800000 */
[----:B------:R-:W4:Y:S04]  /*e1b0*/  LDL.64 R8, [R1+0x250] ;  /* 0x0002500001087983 */ /* 0x000f280000100a00 */
[----:B----4-:R4:W5:Y:S02]  /*e1c0*/  LDG.E.LTC128B R11, desc[UR16][R8.64+0x200] ;  /* 0x00020010080b7981 */ /* 0x010964000c1e1920 */
.L_x_212:
[----:B------:R-:W-:Y:S05]  /*e1d0*/  BSYNC B1 ;  /* 0x0000000000017941 */ /* 0x000fea0003800000 */
.L_x_211:
[----:B--2--5:R-:W-:Y:S01]  /*e1e0*/  FMUL R4, R11, UR19 ;  /* 0x000000130b047c20 */ /* 0x024fe20008400000 */
[----:B------:R-:W-:Y:S01]  /*e1f0*/  ISETP.GT.AND P3, PT, R0, 0x1, P0 ;  /* 0x000000010000780c */ /* 0x000fe20000764270 */
[----:B------:R-:W-:Y:S01]  /*e200*/  BSSY B1, `(.L_x_213) ;  /* 0x0000007000017945 */ /* 0x000fe20003800000 */
[----:B------:R-:W-:Y:S01]  /*e210*/  ISETP.GT.AND P1, PT, R224, 0x88, PT ;  /* 0x00000088e000780c */ /* 0x000fe20003f24270 */
[----:B------:R-:W-:-:S05]  /*e220*/  FFMA R4, R24, UR18, R4 ;  /* 0x0000001218047c23 */ /* 0x000fca0008000004 */
[----:B------:R2:W-:Y:S05]  /*e230*/  @P2 STG.E desc[UR16][R226.64+0x200], R4 ;  /* 0x00020004e2002986 */ /* 0x0005ea000c101910 */
[----:B------:R-:W-:Y:S05]  /*e240*/  @!P3 BRA `(.L_x_214) ;  /* 0x000000000008b947 */ /* 0x000fea0003800000 */
[----:B----4-:R-:W4:Y:S04]  /*e250*/  LDL.64 R8, [R1+0x248] ;  /* 0x0002480001087983 */ /* 0x010f280000100a00 */
[----:B----4-:R4:W5:Y:S02]  /*e260*/  LDG.E.LTC128B R11, desc[UR16][R8.64+0x200] ;  /* 0x00020010080b7981 */ /* 0x010964000c1e1920 */
.L_x_214:
[----:B------:R-:W-:Y:S05]  /*e270*/  BSYNC B1 ;  /* 0x0000000000017941 */ /* 0x000fea0003800000 */
.L_x_213:
[----:B--2--5:R-:W-:Y:S01]  /*e280*/  FMUL R4, R11, UR19 ;  /* 0x000000130b047c20 */ /* 0x024fe20008400000 */
[----:B------:R-:W-:Y:S01]  /*e290*/  @P3 IMAD.MOV.U32 R5, RZ, RZ, R13 ;  /* 0x000000ffff053224 */ /* 0x000fe200078e000d */
[----:B------:R-:W-:Y:S01]  /*e2a0*/  ISETP.GT.AND P5, PT, R0, RZ, P1 ;  /* 0x000000ff0000720c */ /* 0x000fe20000fa4270 */
[----:B------:R-:W-:Y:S01]  /*e2b0*/  BSSY B1, `(.L_x_215) ;  /* 0x0000007000017945 */ /* 0x000fe20003800000 */
[----:B------:R-:W-:Y:S01]  /*e2c0*/  FFMA R25, R25, UR18, R4 ;  /* 0x0000001219197c23 */ /* 0x000fe20008000004 */
[----:B------:R-:W-:-:S05]  /*e2d0*/  @P3 MOV R4, R12 ;  /* 0x0000000c00043202 */ /* 0x000fca0000000f00 */
[----:B------:R2:W-:Y:S05]  /*e2e0*/  @P3 STG.E desc[UR16][R4.64+0x200], R25 ;  /* 0x0002001904003986 */ /* 0x0005ea000c101910 */
[----:B------:R-:W-:Y:S05]  /*e2f0*/  @!P5 BRA `(.L_x_216) ;  /* 0x000000000008d947 */ /* 0x000fea0003800000 */
[----:B----4-:R-:W4:Y:S04]  /*e300*/  LDL.LU.64 R8, [R1+0x250] ;  /* 0x0002500001087983 */ /* 0x010f280000300a00 */
[----:B----4-:R4:W5:Y:S02]  /*e310*/  LDG.E.LTC128B R11, desc[UR16][R8.64+0x220] ;  /* 0x00022010080b7981 */ /* 0x010964000c1e1920 */
.L_x_216:
[----:B------:R-:W-:Y:S05]  /*e320*/  BSYNC B1 ;  /* 0x0000000000017941 */ /* 0x000fea0003800000 */
.L_x_215:
[----:B--2--5:R-:W-:Y:S01]  /*e330*/  FMUL R4, R11, UR19 ;  /* 0x000000130b047c20 */ /* 0x024fe20008400000 */
[C---:B------:R-:W-:Y:S01]  /*e340*/  ISETP.GT.AND P3, PT, R0.reuse, 0x1, P1 ;  /* 0x000000010000780c */ /* 0x040fe20000f64270 */
[----:B------:R-:W-:Y:S01]  /*e350*/  BSSY B1, `(.L_x_217) ;  /* 0x0000008000017945 */ /* 0x000fe20003800000 */
[----:B------:R-:W-:Y:S01]  /*e360*/  ISETP.GT.AND P2, PT, R0, 0x8, P0 ;  /* 0x000000080000780c */ /* 0x000fe20000744270 */
[----:B------:R-:W-:Y:S01]  /*e370*/  FFMA R4, R26, UR18, R4 ;  /* 0x000000121a047c23 */ /* 0x000fe20008000004 */
[----:B------:R-:W-:-:S04]  /*e380*/  IMAD.MOV.U32 R10, RZ, RZ, R11 ;  /* 0x000000ffff0a7224 */ /* 0x000fc800078e000b */
[----:B------:R2:W-:Y:S05]  /*e390*/  @P5 STG.E desc[UR16][R226.64+0x220], R4 ;  /* 0x00022004e2005986 */ /* 0x0005ea000c101910 */
[----:B------:R-:W-:Y:S05]  /*e3a0*/  @!P3 BRA `(.L_x_218) ;  /* 0x000000000008b947 */ /* 0x000fea0003800000 */
[----:B----4-:R-:W4:Y:S04]  /*e3b0*/  LDL.LU.64 R8, [R1+0x248] ;  /* 0x0002480001087983 */ /* 0x010f280000300a00 */
[----:B----4-:R4:W5:Y:S02]  /*e3c0*/  LDG.E.LTC128B R10, desc[UR16][R8.64+0x220] ;  /* 0x00022010080a7981 */ /* 0x010964000c1e1920 */
.L_x_218:
[----:B------:R-:W-:Y:S05]  /*e3d0*/  BSYNC B1 ;  /* 0x0000000000017941 */ /* 0x000fea0003800000 */
.L_x_217:
[----:B------:R-:W3:Y:S01]  /*e3e0*/  LDL.64 R14, [R1+0x240] ;  /* 0x00024000010e7983 */ /* 0x000ee20000100a00 */
[----:B--2--5:R-:W-:Y:S01]  /*e3f0*/  FMUL R4, R10, UR19 ;  /* 0x000000130a047c20 */ /* 0x024fe20008400000 */
[----:B----4-:R-:W-:Y:S01]  /*e400*/  IMAD.MOV.U32 R8, RZ, RZ, R12 ;  /* 0x000000ffff087224 */ /* 0x010fe200078e000c */
[----:B------:R-:W-:Y:S02]  /*e410*/  MOV R9, R13 ;  /* 0x0000000d00097202 */ /* 0x000fe40000000f00 */
[----:B------:R-:W-:-:S05]  /*e420*/  FFMA R27, R27, UR18, R4 ;  /* 0x000000121b1b7c23 */ /* 0x000fca0008000004 */
[----:B------:R2:W-:Y:S04]  /*e430*/  @P3 STG.E desc[UR16][R8.64+0x220], R27 ;  /* 0x0002201b08003986 */ /* 0x0005e8000c101910 */
[----:B---3--:R-:W3:Y:S01]  /*e440*/  @P2 LDG.E.LTC128B R10, desc[UR16][R14.64+0x200] ;  /* 0x000200100e0a2981 */ /* 0x008ee2000c1e1920 */
[----:B------:R-:W-:Y:S01]  /*e450*/  IMAD.U32 R4, RZ, RZ, UR26 ;  /* 0x0000001aff047e24 */ /* 0x000fe2000f8e00ff */
[----:B------:R-:W-:Y:S01]  /*e460*/  ISETP.GT.AND P5, PT, R0, 0x9, P0 ;  /* 0x000000090000780c */ /* 0x000fe200007a4270 */
[----:B------:R-:W-:Y:S02]  /*e470*/  BSSY B1, `(.L_x_219) ;  /* 0x000000a000017945 */ /* 0x000fe40003800000 */
[----:B--2---:R-:W-:Y:S01]  /*e480*/  IMAD.WIDE.U32 R8, R4, 0x1c, R8 ;  /* 0x0000001c04087825 */ /* 0x004fe200078e0008 */
[----:B------:R-:W-:-:S03]  /*e490*/  IADD3 R4, P3, R12, UR21, RZ ;  /* 0x000000150c047c10 */ /* 0x000fc6000ff7e0ff */
[----:B------:R-:W-:Y:S02]  /*e4a0*/  VIADD R9, R9, UR28 ;  /* 0x0000001c09097c36 */ /* 0x000fe40008000000 */
[----:B---3--:R-:W-:-:S04]  /*e4b0*/  FMUL R5, R10, UR19 ;  /* 0x000000130a057c20 */ /* 0x008fc80008400000 */
[----:B------:R-:W-:-:S05]  /*e4c0*/  FFMA R28, R28, UR18, R5 ;  /* 0x000000121c1c7c23 */ /* 0x000fca0008000005 */
[----:B------:R2:W-:Y:S01]  /*e4d0*/  @P2 STG.E desc[UR16][R8.64+0x200], R28 ;  /* 0x0002001c08002986 */ /* 0x0005e2000c101910 */
[----:B------:R-:W-:Y:S05]  /*e4e0*/  @!P5 BRA `(.L_x_220) ;  /* 0x000000000008d947 */ /* 0x000fea0003800000 */
[----:B------:R-:W3:Y:S04]  /*e4f0*/  LDL.64 R24, [R1+0x238] ;  /* 0x0002380001187983 */ /* 0x000ee80000100a00 */
[----:B---3--:R3:W5:Y:S02]  /*e500*/  LDG.E.LTC128B R10, desc[UR16][R24.64+0x200] ;  /* 0x00020010180a7981 */ /* 0x008764000c1e1920 */
.L_x_220:
[----:B------:R-:W-:Y:S05]  /*e510*/  BSYNC B1 ;  /* 0x0000000000017941 */ /* 0x000fea0003800000 */
.L_x_219:
[----:B-----5:R-:W-:Y:S01]  /*e520*/  FMUL R11, R10, UR19 ;  /* 0x000000130a0b7c20 */ /* 0x020fe20008400000 */
[----:B------:R-:W-:Y:S01]  /*e530*/  IADD3.X R5, R13, UR11, RZ, P3, !PT ;  /* 0x0000000b0d057c10 */ /* 0x000fe20009ffe4ff */
[----:B------:R-:W-:Y:S01]  /*e540*/  BSSY B1, `(.L_x_221) ;  /* 0x0000006000017945 */ /* 0x000fe20003800000 */
[----:B------:R-:W-:Y:S01]  /*e550*/  ISETP.GT.AND P2, PT, R0, 0x8, P1 ;  /* 0x000000080000780c */ /* 0x000fe20000f44270 */
[----:B------:R-:W-:-:S05]  /*e560*/  FFMA R11, R29, UR18, R11 ;  /* 0x000000121d0b7c23 */ /* 0x000fca000800000b */
[----:B------:R4:W-:Y:S07]  /*e570*/  @P5 STG.E desc[UR16][R4.64+0x200], R11 ;  /* 0x0002000b04005986 */ /* 0x0009ee000c101910 */
[----:B------:R-:W-:Y:S05]  /*e580*/  @!P2 BRA `(.L_x_222) ;  /* 0x000000000004a947 */ /* 0x000fea0003800000 */
[----:B------:R0:W5:Y:S02]  /*e590*/  LDG.E.LTC128B R10, desc[UR16][R14.64+0x220] ;  /* 0x000220100e0a7981 */ /* 0x000164000c1e1920 */
.L_x_222:
[----:B------:R-:W-:Y:S05]  /*e5a0*/  BSYNC B1 ;  /* 0x0000000000017941 */ /* 0x000fea0003800000 */
.L_x_221:
[----:B----45:R-:W-:Y:S01]  /*e5b0*/  FMUL R11, R10, UR19 ;  /* 0x000000130a0b7c20 */ /* 0x030fe20008400000 */
[C---:B------:R-:W-:Y:S01]  /*e5c0*/  ISETP.GT.AND P5, PT, R0.reuse, 0x9, P1 ;  /* 0x000000090000780c */ /* 0x040fe20000fa4270 */
[----:B------:R-:W-:Y:S01]  /*e5d0*/  BSSY B1, `(.L_x_223) ;  /* 0x0000007000017945 */ /* 0x000fe20003800000 */
[----:B------:R-:W-:Y:S01]  /*e5e0*/  ISETP.GT.AND P3, PT, R0, 0x10, P0 ;  /* 0x000000100000780c */ /* 0x000fe20000764270 */
[----:B------:R-:W-:-:S05]  /*e5f0*/  FFMA R11, R30, UR18, R11 ;  /* 0x000000121e0b7c23 */ /* 0x000fca000800000b */
[----:B------:R4:W-:Y:S05]  /*e600*/  @P2 STG.E desc[UR16][R8.64+0x220], R11 ;  /* 0x0002200b08002986 */ /* 0x0009ea000c101910 */
[----:B------:R-:W-:Y:S05]  /*e610*/  @!P5 BRA `(.L_x_224) ;  /* 0x000000000008d947 */ /* 0x000fea0003800000 */
[----:B------:R-:W2:Y:S04]  /*e620*/  LDL.LU.64 R12, [R1+0x238] ;  /* 0x00023800010c7983 */ /* 0x000ea80000300a00 */
[----:B--2---:R2:W5:Y:S02]  /*e630*/  LDG.E.LTC128B R10, desc[UR16][R12.64+0x220] ;  /* 0x000220100c0a7981 */ /* 0x004564000c1e1920 */
.L_x_224:
[----:B------:R-:W-:Y:S05]  /*e640*/  BSYNC B1 ;  /* 0x0000000000017941 */ /* 0x000fea0003800000 */
.L_x_223:
[----:B0-----:R-:W3:Y:S01]  /*e650*/  LDL.64 R14, [R1+0x230] ;  /* 0x00023000010e7983 */ /* 0x001ee20000100a00 */
[----:B--2-45:R-:W-:Y:S01]  /*e660*/  FMUL R8, R10, UR19 ;  /* 0x000000130a087c20 */ /* 0x034fe20008400000 */
[----:B------:R-:W-:Y:S01]  /*e670*/  IMAD.MOV.U32 R12, RZ, RZ, R10 ;  /* 0x000000ffff0c7224 */ /* 0x000fe200078e000a */
[----:B------:R-:W-:Y:S01]  /*e680*/  MOV R10, R4 ;  /* 0x00000004000a7202 */ /* 0x000fe20000000f00 */
[----:B------:R-:W-:Y:S02]  /*e690*/  IMAD.MOV.U32 R11, RZ, RZ, R5 ;  /* 0x000000ffff0b7224 */ /* 0x000fe400078e0005 */
[----:B------:R-:W-:-:S05]  /*e6a0*/  FFMA R31, R31, UR18, R8 ;  /* 0x000000121f1f7c23 */ /* 0x000fca0008000008 */
[----:B------:R0:W-:Y:S04]  /*e6b0*/  @P5 STG.E desc[UR16][R10.64+0x220], R31 ;  /* 0x0002201f0a005986 */ /* 0x0001e8000c101910 */
[----:B---3--:R-:W2:Y:S01]  /*e6c0*/  @P3 LDG.E.LTC128B R12, desc[UR16][R14.64+0x200] ;  /* 0x000200100e0c3981 */ /* 0x008ea2000c1e1920 */
[----:B------:R-:W-:Y:S01]  /*e6d0*/  IMAD.U32 R8, RZ, RZ, UR26 ;  /* 0x0000001aff087e24 */ /* 0x000fe2000f8e00ff */
[----:B------:R-:W-:Y:S01]  /*e6e0*/  ISETP.GT.AND P6, PT, R0, 0x11, P0 ;  /* 0x000000110000780c */ /* 0x000fe200007c4270 */
[----:B------:R-:W-:Y:S02]  /*e6f0*/  BSSY B1, `(.L_x_225) ;  /* 0x000000a000017945 */ /* 0x000fe40003800000 */
[----:B0-----:R-:W-:Y:S01]  /*e700*/  IMAD.WIDE.U32 R10, R8, 0x1c, R10 ;  /* 0x0000001c080a7825 */ /* 0x001fe200078e000a */
[----:B------:R-:W-:-:S03]  /*e710*/  IADD3 R8, P5, R4, UR21, RZ ;  /* 0x0000001504087c10 */ /* 0x000fc6000ffbe0ff */
[----:B------:R-:W-:Y:S02]  /*e720*/  VIADD R11, R11, UR28 ;  /* 0x0000001c0b0b7c36 */ /* 0x000fe40008000000 */
[----:B--2---:R-:W-:-:S04]  /*e730*/  FMUL R9, R12, UR19 ;  /* 0x000000130c097c20 */ /* 0x004fc80008400000 */
[----:B------:R-:W-:-:S05]  /*e740*/  FFMA R32, R32, UR18, R9 ;  /* 0x0000001220207c23 */ /* 0x000fca0008000009 */
[----:B------:R0:W-:Y:S01]  /*e750*/  @P3 STG.E desc[UR16][R10.64+0x200], R32 ;  /* 0x000200200a003986 */ /* 0x0001e2000c101910 */
[----:B------:R-:W-:Y:S05]  /*e760*/  @!P6 BRA `(.L_x_226) ;  /* 0x000000000008e947 */ /* 0x000fea0003800000 */
[----:B------:R-:W2:Y:S04]  /*e770*/  LDL.64 R24, [R1+0x228] ;  /* 0x0002280001187983 */ /* 0x000ea80000100a00 */
[----:B--2---:R2:W5:Y:S02]  /*e780*/  LDG.E.LTC128B R12, desc[UR16][R24.64+0x200] ;  /* 0x00020010180c7981 */ /* 0x004564000c1e1920 */
.L_x_226:
[----:B------:R-:W-:Y:S05]  /*e790*/  BSYNC B1 ;  /* 0x0000000000017941 */ /* 0x000fea0003800000 */
.L_x_225:
        /* <DEDUP_REMOVED lines=8> */
.L_x_228:
[----:B------:R-:W-:Y:S05]  /*e820*/  BSYNC B1 ;  /* 0x0000000000017941 */ /* 0x000fea0003800000 */
.L_x_227:
[----:B---3-5:R-:W-:Y:S01]  /*e830*/  FMUL R4, R12, UR19 ;  /* 0x000000130c047c20 */ /* 0x028fe20008400000 */
[C---:B------:R-:W-:Y:S01]  /*e840*/  ISETP.GT.AND P5, PT, R0.reuse, 0x11, P1 ;  /* 0x000000110000780c */ /* 0x040fe20000fa4270 */
[----:B------:R-:W-:Y:S01]  /*e850*/  BSSY B1, `(.L_x_229) ;  /* 0x0000007000017945 */ /* 0x000fe20003800000 */
[----:B------:R-:W-:Y:S01]  /*e860*/  ISETP.GT.AND P3, PT, R0, 0x18, P0 ;  /* 0x000000180000780c */ /* 0x000fe20000764270 */
[----:B------:R-:W-:-:S05]  /*e870*/  FFMA R4, R34, UR18, R4 ;  /* 0x0000001222047c23 */ /* 0x000fca0008000004 */
[----:B------:R3:W-:Y:S05]  /*e880*/  @P2 STG.E desc[UR16][R10.64+0x220], R4 ;  /* 0x000220040a002986 */ /* 0x0007ea000c101910 */
[----:B------:R-:W-:Y:S05]  /*e890*/  @!P5 BRA `(.L_x_230) ;  /* 0x000000000008d947 */ /* 0x000fea0003800000 */
[----:B----4-:R-:W4:Y:S04]  /*e8a0*/  LDL.LU.64 R14, [R1+0x228] ;  /* 0x00022800010e7983 */ /* 0x010f280000300a00 */
[----:B----4-:R4:W5:Y:S02]  /*e8b0*/  LDG.E.LTC128B R12, desc[UR16][R14.64+0x220] ;  /* 0x000220100e0c7981 */ /* 0x010964000c1e1920 */
.L_x_230:
[----:B------:R-:W-:Y:S05]  /*e8c0*/  BSYNC B1 ;  /* 0x0000000000017941 */ /* 0x000fea0003800000 */
.L_x_229:
[----:B----4-:R-:W4:Y:S01]  /*e8d0*/  LDL.64 R14, [R1+0x220] ;  /* 0x00022000010e7983 */ /* 0x010f220000100a00 */
[----:B---3-5:R-:W-:Y:S01]  /*e8e0*/  FMUL R4, R12, UR19 ;  /* 0x000000130c047c20 */ /* 0x028fe20008400000 */
[----:B0-----:R-:W-:Y:S01]  /*e8f0*/  MOV R10, R8 ;  /* 0x00000008000a7202 */ /* 0x001fe20000000f00 */
[----:B------:R-:W-:Y:S02]  /*e900*/  IMAD.MOV.U32 R11, RZ, RZ, R9 ;  /* 0x000000ffff0b7224 */ /* 0x000fe400078e0009 */
[----:B------:R-:W-:-:S05]  /*e910*/  FFMA R35, R35, UR18, R4 ;  /* 0x0000001223237c23 */ /* 0x000fca0008000004 */
[----:B------:R0:W-:Y:S04]  /*e920*/  @P5 STG.E desc[UR16][R10.64+0x220], R35 ;  /* 0x000220230a005986 */ /* 0x0001e8000c101910 */
[----:B----4-:R-:W3:Y:S01]  /*e930*/  @P3 LDG.E.LTC128B R12, desc[UR16][R14.64+0x200] ;  /* 0x000200100e0c3981 */ /* 0x010ee2000c1e1920 */
[----:B------:R-:W-:Y:S01]  /*e940*/  IMAD.U32 R4, RZ, RZ, UR26 ;  /* 0x0000001aff047e24 */ /* 0x000fe2000f8e00ff */
[----:B------:R-:W-:Y:S01]  /*e950*/  ISETP.GT.AND P6, PT, R0, 0x19, P0 ;  /* 0x000000190000780c */ /* 0x000fe200007c4270 */
[----:B------:R-:W-:Y:S02]  /*e960*/  BSSY B1, `(.L_x_231) ;  /* 0x000000a000017945 */ /* 0x000fe40003800000 */
[----:B0-----:R-:W-:Y:S01]  /*e970*/  IMAD.WIDE.U32 R10, R4, 0x1c, R10 ;  /* 0x0000001c040a7825 */ /* 0x001fe200078e000a */
[----:B------:R-:W-:-:S03]  /*e980*/  IADD3 R4, P5, R8, UR21, RZ ;  /* 0x0000001508047c10 */ /* 0x000fc6000ffbe0ff */
[----:B------:R-:W-:Y:S02]  /*e990*/  VIADD R11, R11, UR28 ;  /* 0x0000001c0b0b7c36 */ /* 0x000fe40008000000 */
[----:B---3--:R-:W-:-:S04]  /*e9a0*/  FMUL R5, R12, UR19 ;  /* 0x000000130c057c20 */ /* 0x008fc80008400000 */
[----:B------:R-:W-:-:S05]  /*e9b0*/  FFMA R36, R36, UR18, R5 ;  /* 0x0000001224247c23 */ /* 0x000fca0008000005 */
[----:B------:R0:W-:Y:S01]  /*e9c0*/  @P3 STG.E desc[UR16][R10.64+0x200], R36 ;  /* 0x000200240a003986 */ /* 0x0001e2000c101910 */
[----:B------:R-:W-:Y:S05]  /*e9d0*/  @!P6 BRA `(.L_x_232) ;  /* 0x000000000008e947 */ /* 0x000fea0003800000 */
[----:B--2---:R-:W2:Y:S04]  /*e9e0*/  LDL.64 R24, [R1+0x218] ;  /* 0x0002180001187983 */ /* 0x004ea80000100a00 */
[----:B--2---:R3:W5:Y:S02]  /*e9f0*/  LDG.E.LTC128B R12, desc[UR16][R24.64+0x200] ;  /* 0x00020010180c7981 */ /* 0x004764000c1e1920 */
.L_x_232:
[----:B------:R-:W-:Y:S05]  /*ea00*/  BSYNC B1 ;  /* 0x0000000000017941 */ /* 0x000fea0003800000 */
.L_x_231:
        /* <DEDUP_REMOVED lines=8> */
.L_x_234:
[----:B------:R-:W-:Y:S05]  /*ea90*/  BSYNC B1 ;  /* 0x0000000000017941 */ /* 0x000fea0003800000 */
.L_x_233:
[----:B----45:R-:W-:Y:S01]  /*eaa0*/  FMUL R8, R12, UR19 ;  /* 0x000000130c087c20 */ /* 0x030fe20008400000 */
[C---:B------:R-:W-:Y:S01]  /*eab0*/  ISETP.GT.AND P5, PT, R0.reuse, 0x19, P1 ;  /* 0x000000190000780c */ /* 0x040fe20000fa4270 */
[----:B------:R-:W-:Y:S01]  /*eac0*/  BSSY B1, `(.L_x_235) ;  /* 0x0000007000017945 */ /* 0x000fe20003800000 */
[----:B------:R-:W-:Y:S01]  /*ead0*/  ISETP.GT.AND P3, PT, R0, 0x20, P0 ;  /* 0x000000200000780c */ /* 0x000fe20000764270 */
[----:B------:R-:W-:-:S05]  /*eae0*/  FFMA R8, R38, UR18, R8 ;  /* 0x0000001226087c23 */ /* 0x000fca0008000008 */
[----:B------:R4:W-:Y:S05]  /*eaf0*/  @P2 STG.E desc[UR16][R10.64+0x220], R8 ;  /* 0x000220080a002986 */ /* 0x0009ea000c101910 */
[----:B------:R-:W-:Y:S05]  /*eb00*/  @!P5 BRA `(.L_x_236) ;  /* 0x000000000008d947 */ /* 0x000fea0003800000 */
[----:B0-----:R-:W2:Y:S04]  /*eb10*/  LDL.LU.64 R14, [R1+0x218] ;  /* 0x00021800010e7983 */ /* 0x001ea80000300a00 */
[----:B--2---:R0:W5:Y:S02]  /*eb20*/  LDG.E.LTC128B R12, desc[UR16][R14.64+0x220] ;  /* 0x000220100e0c7981 */ /* 0x004164000c1e1920 */
.L_x_236:
[----:B------:R-:W-:Y:S05]  /*eb30*/  BSYNC B1 ;  /* 0x0000000000017941 */ /* 0x000fea0003800000 */
.L_x_235:
[----:B0-----:R-:W2:Y:S01]  /*eb40*/  LDL.64 R14, [R1+0x210] ;  /* 0x00021000010e7983 */ /* 0x001ea20000100a00 */
[----:B----45:R-:W-:Y:S01]  /*eb50*/  FMUL R8, R12, UR19 ;  /* 0x000000130c087c20 */ /* 0x030fe20008400000 */
[----:B------:R-:W-:Y:S01]  /*eb60*/  MOV R10, R4 ;  /* 0x00000004000a7202 */ /* 0x000fe20000000f00 */
[----:B------:R-:W-:Y:S02]  /*eb70*/  IMAD.MOV.U32 R11, RZ, RZ, R5 ;  /* 0x000000ffff0b7224 */ /* 0x000fe400078e0005 */
[----:B------:R-:W-:-:S05]  /*eb80*/  FFMA R39, R39, UR18, R8 ;  /* 0x0000001227277c23 */ /* 0x000fca0008000008 */
[----:B------:R0:W-:Y:S04]  /*eb90*/  @P5 STG.E desc[UR16][R10.64+0x220], R39 ;  /* 0x000220270a005986 */ /* 0x0001e8000c101910 */
[----:B--2---:R-:W2:Y:S01]  /*eba0*/  @P3 LDG.E.LTC128B R12, desc[UR16][R14.64+0x200] ;  /* 0x000200100e0c3981 */ /* 0x004ea2000c1e1920 */
[----:B------:R-:W-:Y:S01]  /*ebb0*/  IMAD.U32 R9, RZ, RZ, UR26 ;  /* 0x0000001aff097e24 */ /* 0x000fe2000f8e00ff */
[----:B------:R-:W-:Y:S01]  /*ebc0*/  ISETP.GT.AND P6, PT, R0, 0x21, P0 ;  /* 0x000000210000780c */ /* 0x000fe200007c4270 */
[----:B------:R-:W-:Y:S01]  /*ebd0*/  BSSY B1, `(.L_x_237) ;  /* 0x000000a000017945 */ /* 0x000fe20003800000 */
[----:B------:R-:W-:Y:S01]  /*ebe0*/  IADD3 R8, P5, R4, UR21, RZ ;  /* 0x0000001504087c10 */ /* 0x000fe2000ffbe0ff */
[----:B0-----:R-:W-:-:S04]  /*ebf0*/  IMAD.WIDE.U32 R10, R9, 0x1c, R10 ;  /* 0x0000001c090a7825 */ /* 0x001fc800078e000a */
[----:B------:R-:W-:Y:S02]  /*ec00*/  VIADD R11, R11, UR28 ;  /* 0x0000001c0b0b7c36 */ /* 0x000fe40008000000 */
[----:B--2---:R-:W-:-:S04]  /*ec10*/  FMUL R9, R12, UR19 ;  /* 0x000000130c097c20 */ /* 0x004fc80008400000 */
[----:B------:R-:W-:-:S05]  /*ec20*/  FFMA R40, R40, UR18, R9 ;  /* 0x0000001228287c23 */ /* 0x000fca0008000009 */
[----:B------:R0:W-:Y:S01]  /*ec30*/  @P3 STG.E desc[UR16][R10.64+0x200], R40 ;  /* 0x000200280a003986 */ /* 0x0001e2000c101910 */
[----:B------:R-:W-:Y:S05]  /*ec40*/  @!P6 BRA `(.L_x_238) ;  /* 0x000000000008e947 */ /* 0x000fea0003800000 */
[----:B---3--:R-:W2:Y:S04]  /*ec50*/  LDL.64 R24, [R1+0x40] ;  /* 0x0000400001187983 */ /* 0x008ea80000100a00 */
[----:B--2---:R2:W5:Y:S02]  /*ec60*/  LDG.E.LTC128B R12, desc[UR16][R24.64+0x200] ;  /* 0x00020010180c7981 */ /* 0x004564000c1e1920 */
.L_x_238:
[----:B------:R-:W-:Y:S05]  /*ec70*/  BSYNC B1 ;  /* 0x0000000000017941 */ /* 0x000fea0003800000 */
.L_x_237:
        /* <DEDUP_REMOVED lines=8> */
.L_x_240:
[----:B------:R-:W-:Y:S05]  /*ed00*/  BSYNC B1 ;  /* 0x0000000000017941 */ /* 0x000fea0003800000 */
.L_x_239:
[----:B-----5:R-:W-:Y:S01]  /*ed10*/  FMUL R5, R12, UR19 ;  /* 0x000000130c057c20 */ /* 0x020fe20008400000 */
        /* <DEDUP_REMOVED lines=8> */
.L_x_242:
[----:B------:R-:W-:Y:S05]  /*eda0*/  BSYNC B1 ;  /* 0x0000000000017941 */ /* 0x000fea0003800000 */
.L_x_241:
[----:B0-----:R-:W2:Y:S01]  /*edb0*/  LDL.64 R14, [R1+0x38] ;  /* 0x00003800010e7983 */ /* 0x001ea20000100a00 */
[----:B-----5:R-:W-:-:S04]  /*edc0*/  FMUL R4, R12, UR19 ;  /* 0x000000130c047c20 */ /* 0x020fc80008400000 */
[----:B------:R-:W-:-:S05]  /*edd0*/  FFMA R43, R43, UR18, R4 ;  /* 0x000000122b2b7c23 */ /* 0x000fca0008000004 */
[----:B------:R0:W-:Y:S04]  /*ede0*/  @P5 STG.E desc[UR16][R8.64+0x220], R43 ;  /* 0x0002202b08005986 */ /* 0x0001e8000c101910 */
[----:B--2---:R-:W2:Y:S01]  /*edf0*/  @P3 LDG.E.LTC128B R12, desc[UR16][R14.64+0x200] ;  /* 0x000200100e0c3981 */ /* 0x004ea2000c1e1920 */
[----:B------:R-:W-:Y:S01]  /*ee00*/  MOV R11, UR26 ;  /* 0x0000001a000b7c02 */ /* 0x000fe20008000f00 */
[----:B------:R-:W-:Y:S01]  /*ee10*/  BSSY B1, `(.L_x_243) ;  /* 0x000000b000017945 */ /* 0x000fe20003800000 */
[----:B------:R-:W-:Y:S02]  /*ee20*/  ISETP.GT.AND P6, PT, R0, 0x29, P0 ;  /* 0x000000290000780c */ /* 0x000fe400007c4270 */
[----:B------:R-:W-:Y:S01]  /*ee30*/  IADD3 R4, P5, R8, UR21, RZ ;  /* 0x0000001508047c10 */ /* 0x000fe2000ffbe0ff */
[----:B------:R-:W-:-:S04]  /*ee40*/  IMAD.WIDE.U32 R10, R11, 0x1c, R8 ;  /* 0x0000001c0b0a7825 */ /* 0x000fc800078e0008 */
[----:B------:R-:W-:Y:S02]  /*ee50*/  VIADD R11, R11, UR28 ;  /* 0x0000001c0b0b7c36 */ /* 0x000fe40008000000 */
[----:B--2---:R-:W-:-:S04]  /*ee60*/  FMUL R5, R12, UR19 ;  /* 0x000000130c057c20 */ /* 0x004fc80008400000 */
[----:B------:R-:W-:-:S05]  /*ee70*/  FFMA R13, R44, UR18, R5 ;  /* 0x000000122c0d7c23 */ /* 0x000fca0008000005 */
[----:B------:R0:W-:Y:S01]  /*ee80*/  @P3 STG.E desc[UR16][R10.64+0x200], R13 ;  /* 0x0002000d0a003986 */ /* 0x0001e2000c101910 */
[----:B------:R-:W-:Y:S05]  /*ee90*/  @!P6 BRA `(.L_x_244) ;  /* 0x000000000008e947 */ /* 0x000fea0003800000 */
[----:B---3--:R-:W2:Y:S04]  /*eea0*/  LDL.64 R24, [R1+0x30] ;  /* 0x0000300001187983 */ /* 0x008ea80000100a00 */
[----:B--2---:R2:W5:Y:S02]  /*eeb0*/  LDG.E.LTC128B R12, desc[UR16][R24.64+0x200] ;  /* 0x00020010180c7981 */ /* 0x004564000c1e1920 */
.L_x_244:
[----:B------:R-:W-:Y:S05]  /*eec0*/  BSYNC B1 ;  /* 0x0000000000017941 */ /* 0x000fea0003800000 */
.L_x_243:
[----:B0---45:R-:W-:Y:S01]  /*eed0*/  FMUL R8, R12, UR19 ;  /* 0x000000130c087c20 */ /* 0x031fe20008400000 */
[----:B------:R-:W-:Y:S01]  /*eee0*/  IADD3.X R5, R9, UR11, RZ, P5, !PT ;  /* 0x0000000b09057c10 */ /* 0x000fe2000affe4ff */
[----:B------:R-:W-:Y:S01]  /*eef0*/  BSSY B1, `(.L_x_245) ;  /* 0x0000006000017945 */ /* 0x000fe20003800000 */
[----:B------:R-:W-:Y:S01]  /*ef00*/  ISETP.GT.AND P2, PT, R0, 0x28, P1 ;  /* 0x000000280000780c */ /* 0x000fe20000f44270 */
[----:B------:R-:W-:-:S05]  /*ef10*/  FFMA R45, R45, UR18, R8 ;  /* 0x000000122d2d7c23 */ /* 0x000fca0008000008 */
[----:B------:R0:W-:Y:S07]  /*ef20*/  @P6 STG.E desc[UR16][R4.64+0x200], R45 ;  /* 0x0002002d04006986 */ /* 0x0001ee000c101910 */
[----:B------:R-:W-:Y:S05]  /*ef30*/  @!P2 BRA `(.L_x_246) ;  /* 0x000000000004a947 */ /* 0x000fea0003800000 */
[----:B------:R4:W5:Y:S02]  /*ef40*/  LDG.E.LTC128B R12, desc[UR16][R14.64+0x220] ;  /* 0x000220100e0c7981 */ /* 0x000964000c1e1920 */
.L_x_246:
[----:B------:R-:W-:Y:S05]  /*ef50*/  BSYNC B1 ;  /* 0x0000000000017941 */ /* 0x000fea0003800000 */
.L_x_245:
[----:B-----5:R-:W-:Y:S01]  /*ef60*/  FMUL R9, R12, UR19 ;  /* 0x000000130c097c20 */ /* 0x020fe20008400000 */
        /* <DEDUP_REMOVED lines=8> */
.L_x_248:
[----:B------:R-:W-:Y:S05]  /*eff0*/  BSYNC B1 ;  /* 0x0000000000017941 */ /* 0x000fea0003800000 */
.L_x_247:
[----:B----4-:R-:W4:Y:S01]  /*f000*/  LDL.64 R14, [R1+0x28] ;  /* 0x00002800010e7983 */ /* 0x010f220000100a00 */
[----:B-----5:R-:W-:-:S04]  /*f010*/  FMUL R8, R12, UR19 ;  /* 0x000000130c087c20 */ /* 0x020fc80008400000 */
[----:B------:R-:W-:-:S05]  /*f020*/  FFMA R47, R47, UR18, R8 ;  /* 0x000000122f2f7c23 */ /* 0x000fca0008000008 */
[----:B------:R0:W-:Y:S04]  /*f030*/  @P5 STG.E desc[UR16][R4.64+0x220], R47 ;  /* 0x0002202f04005986 */ /* 0x0001e8000c101910 */
[----:B----4-:R-:W4:Y:S01]  /*f040*/  @P3 LDG.E.LTC128B R12, desc[UR16][R14.64+0x200] ;  /* 0x000200100e0c3981 */ /* 0x010f22000c1e1920 */
[----:B0-----:R-:W-:Y:S01]  /*f050*/  IMAD.U32 R11, RZ, RZ, UR26 ;  /* 0x0000001aff0b7e24 */ /* 0x001fe2000f8e00ff */
[----:B------:R-:W-:Y:S01]  /*f060*/  ISETP.GT.AND P6, PT, R0, 0x31, P0 ;  /* 0x000000310000780c */ /* 0x000fe200007c4270 */
[----:B------:R-:W-:Y:S01]  /*f070*/  BSSY B1, `(.L_x_249) ;  /* 0x000000a000017945 */ /* 0x000fe20003800000 */
[----:B------:R-:W-:Y:S01]  /*f080*/  IADD3 R8, P5, R4, UR21, RZ ;  /* 0x0000001504087c10 */ /* 0x000fe2000ffbe0ff */
[----:B------:R-:W-:-:S04]  /*f090*/  IMAD.WIDE.U32 R10, R11, 0x1c, R4 ;  /* 0x0000001c0b0a7825 */ /* 0x000fc800078e0004 */
[----:B------:R-:W-:Y:S02]  /*f0a0*/  VIADD R11, R11, UR28 ;  /* 0x0000001c0b0b7c36 */ /* 0x000fe40008000000 */
[----:B----4-:R-:W-:-:S04]  /*f0b0*/  FMUL R9, R12, UR19 ;  /* 0x000000130c097c20 */ /* 0x010fc80008400000 */
[----:B------:R-:W-:-:S05]  /*f0c0*/  FFMA R13, R48, UR18, R9 ;  /* 0x00000012300d7c23 */ /* 0x000fca0008000009 */
[----:B------:R0:W-:Y:S01]  /*f0d0*/  @P3 STG.E desc[UR16][R10.64+0x200], R13 ;  /* 0x0002000d0a003986 */ /* 0x0001e2000c101910 */
[----:B------:R-:W-:Y:S05]  /*f0e0*/  @!P6 BRA `(.L_x_250) ;  /* 0x000000000008e947 */ /* 0x000fea0003800000 */
[----:B--23--:R-:W2:Y:S04]  /*f0f0*/  LDL.64 R24, [R1+0x20] ;  /* 0x0000200001187983 */ /* 0x00cea80000100a00 */
[----:B--2---:R4:W5:Y:S02]  /*f100*/  LDG.E.LTC128B R12, desc[UR16][R24.64+0x200] ;  /* 0x00020010180c7981 */ /* 0x004964000c1e1920 */
.L_x_250:
[----:B------:R-:W-:Y:S05]  /*f110*/  BSYNC B1 ;  /* 0x0000000000017941 */ /* 0x000fea0003800000 */
.L_x_249:
        /* <DEDUP_REMOVED lines=8> */
.L_x_252:
[----:B------:R-:W-:Y:S05]  /*f1a0*/  BSYNC B1 ;  /* 0x0000000000017941 */ /* 0x000fea0003800000 */
.L_x_251:
        /* <DEDUP_REMOVED lines=9> */
.L_x_254:
[----:B------:R-:W-:Y:S05]  /*f240*/  BSYNC B1 ;  /* 0x0000000000017941 */ /* 0x000fea0003800000 */
.L_x_253:
        /* <DEDUP_REMOVED lines=15> */
[----:B---34-:R-:W2:Y:S04]  /*f340*/  LDL.64 R24, [R1+0x10] ;  /* 0x0000100001187983 */ /* 0x018ea80000100a00 */
[----:B--2---:R2:W5:Y:S02]  /*f350*/  LDG.E.LTC128B R12, desc[UR16][R24.64+0x200] ;  /* 0x00020010180c7981 */ /* 0x004564000c1e1920 */
.L_x_256:
[----:B------:R-:W-:Y:S05]  /*f360*/  BSYNC B1 ;  /* 0x0000000000017941 */ /* 0x000fea0003800000 */
.L_x_255:
[----:B0----5:R-:W-:Y:S01]  /*f370*/  FMUL R8, R12, UR19 ;  /* 0x000000130c087c20 */ /* 0x021fe20008400000 */
[----:B------:R-:W-:Y:S01]  /*f380*/  IADD3.X R5, R9, UR11, RZ, P5, !PT ;  /* 0x0000000b09057c10 */ /* 0x000fe2000affe4ff */
[----:B------:R-:W-:Y:S01]  /*f390*/  BSSY B1, `(.L_x_257) ;  /* 0x0000006000017945 */ /* 0x000fe20003800000 */
[----:B------:R-:W-:Y:S01]  /*f3a0*/  ISETP.GT.AND P2, PT, R0, 0x38, P1 ;  /* 0x000000380000780c */ /* 0x000fe20000f44270 */
[----:B------:R-:W-:-:S05]  /*f3b0*/  FFMA R53, R53, UR18, R8 ;  /* 0x0000001235357c23 */ /* 0x000fca0008000008 */
[----:B------:R0:W-:Y:S07]  /*f3c0*/  @P6 STG.E desc[UR16][R4.64+0x200], R53 ;  /* 0x0002003504006986 */ /* 0x0001ee000c101910 */
[----:B------:R-:W-:Y:S05]  /*f3d0*/  @!P2 BRA `(.L_x_258) ;  /* 0x000000000004a947 */ /* 0x000fea0003800000 */
[----:B------:R0:W5:Y:S02]  /*f3e0*/  LDG.E.LTC128B R12, desc[UR16][R14.64+0x220] ;  /* 0x000220100e0c7981 */ /* 0x000164000c1e1920 */
.L_x_258:
[----:B------:R-:W-:Y:S05]  /*f3f0*/  BSYNC B1 ;  /* 0x0000000000017941 */ /* 0x000fea0003800000 */
.L_x_257:
        /* <DEDUP_REMOVED lines=9> */
.L_x_260:
[----:B------:R-:W-:Y:S05]  /*f490*/  BSYNC B1 ;  /* 0x0000000000017941 */ /* 0x000fea0003800000 */
.L_x_259:
[----:B0-----:R-:W2:Y:S01]  /*f4a0*/  LDL.64 R14, [R1+0x8] ;  /* 0x00000800010e7983 */ /* 0x001ea20000100a00 */
[----:B-----5:R-:W-:-:S04]  /*f4b0*/  FMUL R8, R12, UR19 ;  /* 0x000000130c087c20 */ /* 0x020fc80008400000 */
[----:B------:R-:W-:-:S05]  /*f4c0*/  FFMA R55, R55, UR18, R8 ;  /* 0x0000001237377c23 */ /* 0x000fca0008000008 */
[----:B------:R0:W-:Y:S04]  /*f4d0*/  @P5 STG.E desc[UR16][R4.64+0x220], R55 ;  /* 0x0002203704005986 */ /* 0x0001e8000c101910 */
[----:B--2---:R-:W2:Y:S01]  /*f4e0*/  @P3 LDG.E.LTC128B R12, desc[UR16][R14.64+0x200] ;  /* 0x000200100e0c3981 */ /* 0x004ea2000c1e1920 */
[----:B------:R-:W-:Y:S01]  /*f4f0*/  IMAD.U32 R11, RZ, RZ, UR26 ;  /* 0x0000001aff0b7e24 */ /* 0x000fe2000f8e00ff */
[----:B------:R-:W-:Y:S01]  /*f500*/  ISETP.GT.AND P6, PT, R0, 0x41, P0 ;  /* 0x000000410000780c */ /* 0x000fe200007c4270 */
[----:B------:R-:W-:Y:S01]  /*f510*/  BSSY B1, `(.L_x_261) ;  /* 0x000000a000017945 */ /* 0x000fe20003800000 */
[----:B------:R-:W-:Y:S01]  /*f520*/  IADD3 R8, P5, R4, UR21, RZ ;  /* 0x0000001504087c10 */ /* 0x000fe2000ffbe0ff */
[----:B------:R-:W-:-:S04]  /*f530*/  IMAD.WIDE.U32 R10, R11, 0x1c, R4 ;  /* 0x0000001c0b0a7825 */ /* 0x000fc800078e0004 */
[----:B------:R-:W-:Y:S02]  /*f540*/  VIADD R11, R11, UR28 ;  /* 0x0000001c0b0b7c36 */ /* 0x000fe40008000000 */
[----:B--2---:R-:W-:-:S04]  /*f550*/  FMUL R9, R12, UR19 ;  /* 0x000000130c097c20 */ /* 0x004fc80008400000 */
[----:B------:R-:W-:-:S05]  /*f560*/  FFMA R13, R56, UR18, R9 ;  /* 0x00000012380d7c23 */ /* 0x000fca0008000009 */
[----:B------:R0:W-:Y:S01]  /*f570*/  @P3 STG.E desc[UR16][R10.64+0x200], R13 ;  /* 0x0002000d0a003986 */ /* 0x0001e2000c101910 */
[----:B------:R-:W-:Y:S05]  /*f580*/  @!P6 BRA `(.L_x_262) ;  /* 0x000000000008e947 */ /* 0x000fea0003800000 */
[----:B---34-:R-:W2:Y:S04]  /*f590*/  LDL.64 R24, [R1] ;  /* 0x0000000001187983 */ /* 0x018ea80000100a00 */
[----:B--2---:R2:W5:Y:S02]  /*f5a0*/  LDG.E.LTC128B R12, desc[UR16][R24.64+0x200] ;  /* 0x00020010180c7981 */ /* 0x004564000c1e1920 */
.L_x_262:
[----:B------:R-:W-:Y:S05]  /*f5b0*/  BSYNC B1 ;  /* 0x0000000000017941 */ /* 0x000fea0003800000 */
.L_x_261:
        /* <DEDUP_REMOVED lines=8> */
.L_x_264:
[----:B------:R-:W-:Y:S05]  /*f640*/  BSYNC B1 ;  /* 0x0000000000017941 */ /* 0x000fea0003800000 */
.L_x_263:
[----:B-----5:R-:W-:Y:S01]  /*f650*/  FMUL R5, R12, UR19 ;  /* 0x000000130c057c20 */ /* 0x020fe20008400000 */
[C---:B------:R-:W-:Y:S01]  /*f660*/  ISETP.GT.AND P5, PT, R0.reuse, 0x41, P1 ;  /* 0x000000410000780c */ /* 0x040fe20000fa4270 */
[----:B------:R-:W-:Y:S01]  /*f670*/  BSSY B1, `(.L_x_265) ;  /* 0x0000007000017945 */ /* 0x000fe20003800000 */
[----:B------:R-:W-:Y:S01]  /*f680*/  ISETP.GT.AND P3, PT, R0, 0x48, P0 ;  /* 0x000000480000780c */ /* 0x000fe20000764270 */
[----:B------:R-:W-:-:S05]  /*f690*/  FFMA R5, R58, UR18, R5 ;  /* 0x000000123a057c23 */ /* 0x000fca0008000005 */
[----:B------:R0:W-:Y:S05]  /*f6a0*/  @P2 STG.E desc[UR16][R10.64+0x220], R5 ;  /* 0x000220050a002986 */ /* 0x0001ea000c101910 */
[----:B------:R-:W-:Y:S05]  /*f6b0*/  @!P5 BRA `(.L_x_266) ;  /* 0x000000000008d947 */ /* 0x000fea0003800000 */
[----:B0-----:R-:W2:Y:S04]  /*f6c0*/  LDL.LU.64 R14, [R1] ;  /* 0x00000000010e7983 */ /* 0x001ea80000300a00 */
[----:B--2---:R0:W5:Y:S02]  /*f6d0*/  LDG.E.LTC128B R12, desc[UR16][R14.64+0x220] ;  /* 0x000220100e0c7981 */ /* 0x004164000c1e1920 */
.L_x_266:
[----:B------:R-:W-:Y:S05]  /*f6e0*/  BSYNC B1 ;  /* 0x0000000000017941 */ /* 0x000fea0003800000 */
.L_x_265:
[----:B-----5:R-:W-:-:S04]  /*f6f0*/  FMUL R4, R12, UR19 ;  /* 0x000000130c047c20 */ /* 0x020fc80008400000 */
[----:B------:R-:W-:-:S05]  /*f700*/  FFMA R59, R59, UR18, R4 ;  /* 0x000000123b3b7c23 */ /* 0x000fca0008000004 */
[----:B------:R1:W-:Y:S04]  /*f710*/  @P5 STG.E desc[UR16][R8.64+0x220], R59 ;  /* 0x0002203b08005986 */ /* 0x0003e8000c101910 */
[----:B------:R-:W2:Y:S01]  /*f720*/  @P3 LDG.E.LTC128B R12, desc[UR16][R236.64+0x200] ;  /* 0x00020010ec0c3981 */ /* 0x000ea2000c1e1920 */
[----:B0-----:R-:W-:Y:S01]  /*f730*/  MOV R11, UR26 ;  /* 0x0000001a000b7c02 */ /* 0x001fe20008000f00 */
        /* <DEDUP_REMOVED lines=9> */
[----:B------:R0:W5:Y:S02]  /*f7d0*/  LDG.E.LTC128B R12, desc[UR16][R234.64+0x200] ;  /* 0x00020010ea0c7981 */ /* 0x000164000c1e1920 */
.L_x_268:
[----:B------:R-:W-:Y:S05]  /*f7e0*/  BSYNC B1 ;  /* 0x0000000000017941 */ /* 0x000fea0003800000 */
.L_x_267:
[----:B-1---5:R-:W-:Y:S01]  /*f7f0*/  FMUL R8, R12, UR19 ;  /* 0x000000130c087c20 */ /* 0x022fe20008400000 */
[----:B------:R-:W-:Y:S01]  /*f800*/  IADD3.X R5, R9, UR11, RZ, P5, !PT ;  /* 0x0000000b09057c10 */ /* 0x000fe2000affe4ff */
[----:B------:R-:W-:Y:S01]  /*f810*/  BSSY B1, `(.L_x_269) ;  /* 0x0000006000017945 */ /* 0x000fe20003800000 */
[----:B------:R-:W-:Y:S01]  /*f820*/  ISETP.GT.AND P2, PT, R0, 0x48, P1 ;  /* 0x000000480000780c */ /* 0x000fe20000f44270 */
[----:B------:R-:W-:-:S05]  /*f830*/  FFMA R61, R61, UR18, R8 ;  /* 0x000000123d3d7c23 */ /* 0x000fca0008000008 */
[----:B------:R1:W-:Y:S07]  /*f840*/  @P6 STG.E desc[UR16][R4.64+0x200], R61 ;  /* 0x0002003d04006986 */ /* 0x0003ee000c101910 */
[----:B------:R-:W-:Y:S05]  /*f850*/  @!P2 BRA `(.L_x_270) ;  /* 0x000000000004a947 */ /* 0x000fea0003800000 */
[----:B------:R2:W5:Y:S02]  /*f860*/  LDG.E.LTC128B R12, desc[UR16][R236.64+0x220] ;  /* 0x00022010ec0c7981 */ /* 0x000564000c1e1920 */
.L_x_270:
[----:B------:R-:W-:Y:S05]  /*f870*/  BSYNC B1 ;  /* 0x0000000000017941 */ /* 0x000fea0003800000 */
.L_x_269:
[----:B-----5:R-:W-:Y:S01]  /*f880*/  FMUL R9, R12, UR19 ;  /* 0x000000130c097c20 */ /* 0x020fe20008400000 */
[C---:B------:R-:W-:Y:S01]  /*f890*/  ISETP.GT.AND P5, PT, R0.reuse, 0x49, P1 ;  /* 0x000000490000780c */ /* 0x040fe20000fa4270 */
[----:B------:R-:W-:Y:S01]  /*f8a0*/  BSSY B1, `(.L_x_271) ;  /* 0x0000006000017945 */ /* 0x000fe20003800000 */
[----:B------:R-:W-:Y:S01]  /*f8b0*/  ISETP.GT.AND P3, PT, R0, 0x50, P0 ;  /* 0x000000500000780c */ /* 0x000fe20000764270 */
[----:B------:R-:W-:-:S05]  /*f8c0*/  FFMA R9, R62, UR18, R9 ;  /* 0x000000123e097c23 */ /* 0x000fca0008000009 */
[----:B------:R0:W-:Y:S05]  /*f8d0*/  @P2 STG.E desc[UR16][R10.64+0x220], R9 ;  /* 0x000220090a002986 */ /* 0x0001ea000c101910 */
[----:B------:R-:W-:Y:S05]  /*f8e0*/  @!P5 BRA `(.L_x_272) ;  /* 0x000000000004d947 */ /* 0x000fea0003800000 */
[----:B------:R0:W5:Y:S02]  /*f8f0*/  LDG.E.LTC128B R12, desc[UR16][R234.64+0x220] ;  /* 0x00022010ea0c7981 */ /* 0x000164000c1e1920 */
.L_x_272:
[----:B------:R-:W-:Y:S05]  /*f900*/  BSYNC B1 ;  /* 0x0000000000017941 */ /* 0x000fea0003800000 */
.L_x_271:
[----:B-----5:R-:W-:-:S04]  /*f910*/  FMUL R8, R12, UR19 ;  /* 0x000000130c087c20 */ /* 0x020fc80008400000 */
[----:B------:R-:W-:-:S05]  /*f920*/  FFMA R63, R63, UR18, R8 ;  /* 0x000000123f3f7c23 */ /* 0x000fca0008000008 */
[----:B------:R1:W-:Y:S04]  /*f930*/  @P5 STG.E desc[UR16][R4.64+0x220], R63 ;  /* 0x0002203f04005986 */ /* 0x0003e8000c101910 */
[----:B------:R-:W2:Y:S01]  /*f940*/  @P3 LDG.E.LTC128B R12, desc[UR16][R232.64+0x200] ;  /* 0x00020010e80c3981 */ /* 0x000ea2000c1e1920 */
[----:B0-----:R-:W-:Y:S01]  /*f950*/  IMAD.U32 R9, RZ, RZ, UR26 ;  /* 0x0000001aff097e24 */ /* 0x001fe2000f8e00ff */
        /* <DEDUP_REMOVED lines=10> */
.L_x_274:
[----:B------:R-:W-:Y:S05]  /*fa00*/  BSYNC B1 ;  /* 0x0000000000017941 */ /* 0x000fea0003800000 */
.L_x_273:
        /* <DEDUP_REMOVED lines=8> */
.L_x_276:
[----:B------:R-:W-:Y:S05]  /*fa90*/  BSYNC B1 ;  /* 0x0000000000017941 */ /* 0x000fea0003800000 */
.L_x_275:
        /* <DEDUP_REMOVED lines=8> */
.L_x_278:
[----:B------:R-:W-:Y:S05]  /*fb20*/  BSYNC B1 ;  /* 0x0000000000017941 */ /* 0x000fea0003800000 */
.L_x_277:
        /* <DEDUP_REMOVED lines=15> */
.L_x_280:
[----:B------:R-:W-:Y:S05]  /*fc20*/  BSYNC B1 ;  /* 0x0000000000017941 */ /* 0x000fea0003800000 */
.L_x_279:
        /* <DEDUP_REMOVED lines=8> */
.L_x_282:
[----:B------:R-:W-:Y:S05]  /*fcb0*/  BSYNC B1 ;  /* 0x0000000000017941 */ /* 0x000fea0003800000 */
.L_x_281:
        /* <DEDUP_REMOVED lines=8> */
.L_x_284:
[----:B------:R-:W-:Y:S05]  /*fd40*/  BSYNC B1 ;  /* 0x0000000000017941 */ /* 0x000fea0003800000 */
.L_x_283:
[----:B0----5:R-:W-:-:S04]  /*fd50*/  FMUL R4, R12, UR19 ;  /* 0x000000130c047c20 */ /* 0x021fc80008400000 */
[----:B------:R-:W-:-:S05]  /*fd60*/  FFMA R71, R71, UR18, R4 ;  /* 0x0000001247477c23 */ /* 0x000fca0008000004 */
[----:B------:R0:W-:Y:S04]  /*fd70*/  @P5 STG.E desc[UR16][R8.64+0x220], R71 ;  /* 0x0002204708005986 */ /* 0x0001e8000c101910 */
[----:B------:R-:W2:Y:S01]  /*fd80*/  @P3 LDG.E.LTC128B R12, desc[UR16][R22.64+0x200] ;  /* 0x00020010160c3981 */ /* 0x000ea2000c1e1920 */
        /* <DEDUP_REMOVED lines=11> */
.L_x_286:
[----:B------:R-:W-:Y:S05]  /*fe40*/  BSYNC B1 ;  /* 0x0000000000017941 */ /* 0x000fea0003800000 */
.L_x_285:
        /* <DEDUP_REMOVED lines=8> */
.L_x_288:
[----:B------:R-:W-:Y:S05]  /*fed0*/  BSYNC B1 ;  /* 0x0000000000017941 */ /* 0x000fea0003800000 */
.L_x_287:
        /* <DEDUP_REMOVED lines=8> */
.L_x_290:
[----:B------:R-:W-:Y:S05]  /*ff60*/  BSYNC B1 ;  /* 0x0000000000017941 */ /* 0x000fea0003800000 */
.L_x_289:
[----:B0----5:R-:W-:-:S04]  /*ff70*/  FMUL R4, R12, UR19 ;  /* 0x000000130c047c20 */ /* 0x021fc80008400000 */
[----:B------:R-:W-:-:S05]  /*ff80*/  FFMA R75, R75, UR18, R4 ;  /* 0x000000124b4b7c23 */ /* 0x000fca0008000004 */
[----:B------:R0:W-:Y:S04]  /*ff90*/  @P5 STG.E desc[UR16][R10.64+0x220], R75 ;  /* 0x0002204b0a005986 */ /* 0x0001e8000c101910 */
[----:B------:R-:W2:Y:S01]  /*ffa0*/  @P3 LDG.E.LTC128B R12, desc[UR16][R154.64+0x200] ;  /* 0x000200109a0c3981 */ /* 0x000ea2000c1e1920 */
        /* <DEDUP_REMOVED lines=11> */
.L_x_292:
[----:B------:R-:W-:Y:S05]  /*10060*/  BSYNC B1 ;  /* 0x0000000000017941 */ /* 0x000fea0003800000 */
.L_x_291:
        /* <DEDUP_REMOVED lines=8> */
.L_x_294:
[----:B------:R-:W-:Y:S05]  /*100f0*/  BSYNC B1 ;  /* 0x0000000000017941 */ /* 0x000fea0003800000 */
.L_x_293:
        /* <DEDUP_REMOVED lines=8> */
.L_x_296:
[----:B------:R-:W-:Y:S05]  /*10180*/  BSYNC B1 ;  /* 0x0000000000017941 */ /* 0x000fea0003800000 */
.L_x_295:
        /* <DEDUP_REMOVED lines=15> */
.L_x_298:
[----:B------:R-:W-:Y:S05]  /*10280*/  BSYNC B1 ;  /* 0x0000000000017941 */ /* 0x000fea0003800000 */
.L_x_297:
        /* <DEDUP_REMOVED lines=8> */
.L_x_300:
[----:B------:R-:W-:Y:S05]  /*10310*/  BSYNC B1 ;  /* 0x0000000000017941 */ /* 0x000fea0003800000 */
.L_x_299:
        /* <DEDUP_REMOVED lines=8> */
.L_x_302:
[----:B------:R-:W-:Y:S05]  /*103a0*/  BSYNC B1 ;  /* 0x0000000000017941 */ /* 0x000fea0003800000 */
.L_x_301:
        /* <DEDUP_REMOVED lines=15> */
.L_x_304:
[----:B------:R-:W-:Y:S05]  /*104a0*/  BSYNC B1 ;  /* 0x0000000000017941 */ /* 0x000fea0003800000 */
.L_x_303:
        /* <DEDUP_REMOVED lines=8> */
.L_x_306:
[----:B------:R-:W-:Y:S05]  /*10530*/  BSYNC B1 ;  /* 0x0000000000017941 */ /* 0x000fea0003800000 */
.L_x_305:
        /* <DEDUP_REMOVED lines=8> */
.L_x_308:
[----:B------:R-:W-:Y:S05]  /*105c0*/  BSYNC B1 ;  /* 0x0000000000017941 */ /* 0x000fea0003800000 */
.L_x_307:
        /* <DEDUP_REMOVED lines=15> */
.L_x_310:
[----:B------:R-:W-:Y:S05]  /*106c0*/  BSYNC B1 ;  /* 0x0000000000017941 */ /* 0x000fea0003800000 */
.L_x_309:
        /* <DEDUP_REMOVED lines=8> */
.L_x_312:
[----:B------:R-:W-:Y:S05]  /*10750*/  BSYNC B1 ;  /* 0x0000000000017941 */ /* 0x000fea0003800000 */
.L_x_311:
        /* <DEDUP_REMOVED lines=8> */
.L_x_314:
[----:B------:R-:W-:Y:S05]  /*107e0*/  BSYNC B1 ;  /* 0x0000000000017941 */ /* 0x000fea0003800000 */
.L_x_313:
        /* <DEDUP_REMOVED lines=15> */
.L_x_316:
[----:B------:R-:W-:Y:S05]  /*108e0*/  BSYNC B1 ;  /* 0x0000000000017941 */ /* 0x000fea0003800000 */
.L_x_315:
        /* <DEDUP_REMOVED lines=8> */
.L_x_318:
[----:B------:R-:W-:Y:S05]  /*10970*/  BSYNC B1 ;  /* 0x0000000000017941 */ /* 0x000fea0003800000 */
.L_x_317:
        /* <DEDUP_REMOVED lines=8> */
.L_x_320:
[----:B------:R-:W-:Y:S05]  /*10a00*/  BSYNC B1 ;  /* 0x0000000000017941 */ /* 0x000fea0003800000 */
.L_x_319:
        /* <DEDUP_REMOVED lines=15> */
.L_x_322:
[----:B------:R-:W-:Y:S05]  /*10b00*/  BSYNC B1 ;  /* 0x0000000000017941 */ /* 0x000fea0003800000 */
.L_x_321:
        /* <DEDUP_REMOVED lines=8> */
.L_x_324:
[----:B------:R-:W-:Y:S05]  /*10b90*/  BSYNC B1 ;  /* 0x0000000000017941 */ /* 0x000fea0003800000 */
.L_x_323:
        /* <DEDUP_REMOVED lines=8> */
.L_x_326:
[----:B------:R-:W-:Y:S05]  /*10c20*/  BSYNC B1 ;  /* 0x0000000000017941 */ /* 0x000fea0003800000 */
.L_x_325:
        /* <DEDUP_REMOVED lines=15> */
.L_x_328:
[----:B------:R-:W-:Y:S05]  /*10d20*/  BSYNC B1 ;  /* 0x0000000000017941 */ /* 0x000fea0003800000 */
.L_x_327:
        /* <DEDUP_REMOVED lines=8> */
.L_x_330:
[----:B------:R-:W-:Y:S05]  /*10db0*/  BSYNC B1 ;  /* 0x0000000000017941 */ /* 0x000fea0003800000 */
.L_x_329:
        /* <DEDUP_REMOVED lines=8> */
.L_x_332:
[----:B------:R-:W-:Y:S05]  /*10e40*/  BSYNC B1 ;  /* 0x0000000000017941 */ /* 0x000fea0003800000 */
.L_x_331:
        /* <DEDUP_REMOVED lines=15> */
.L_x_334:
[----:B------:R-:W-:Y:S05]  /*10f40*/  BSYNC B1 ;  /* 0x0000000000017941 */ /* 0x000fea0003800000 */
.L_x_333:
        /* <DEDUP_REMOVED lines=8> */
.L_x_336:
[----:B------:R-:W-:Y:S05]  /*10fd0*/  BSYNC B1 ;  /* 0x0000000000017941 */ /* 0x000fea0003800000 */
.L_x_335:
        /* <DEDUP_REMOVED lines=8> */
.L_x_338:
[----:B------:R-:W-:Y:S05]  /*11060*/  BSYNC B1 ;  /* 0x0000000000017941 */ /* 0x000fea0003800000 */
.L_x_337:
        /* <DEDUP_REMOVED lines=15> */
.L_x_340:
[----:B------:R-:W-:Y:S05]  /*11160*/  BSYNC B1 ;  /* 0x0000000000017941 */ /* 0x000fea0003800000 */
.L_x_339:
        /* <DEDUP_REMOVED lines=8> */
.L_x_342:
[----:B------:R-:W-:Y:S05]  /*111f0*/  BSYNC B1 ;  /* 0x0000000000017941 */ /* 0x000fea0003800000 */
.L_x_341:
        /* <DEDUP_REMOVED lines=8> */
.L_x_344:
[----:B------:R-:W-:Y:S05]  /*11280*/  BSYNC B1 ;  /* 0x0000000000017941 */ /* 0x000fea0003800000 */
.L_x_343:
        /* <DEDUP_REMOVED lines=15> */
.L_x_346:
[----:B------:R-:W-:Y:S05]  /*11380*/  BSYNC B1 ;  /* 0x0000000000017941 */ /* 0x000fea0003800000 */
.L_x_345:
        /* <DEDUP_REMOVED lines=8> */
.L_x_348:
[----:B------:R-:W-:Y:S05]  /*11410*/  BSYNC B1 ;  /* 0x0000000000017941 */ /* 0x000fea0003800000 */
.L_x_347:
        /* <DEDUP_REMOVED lines=8> */
.L_x_350:
[----:B------:R-:W-:Y:S05]  /*114a0*/  BSYNC B1 ;  /* 0x0000000000017941 */ /* 0x000fea0003800000 */
.L_x_349:
        /* <DEDUP_REMOVED lines=15> */
.L_x_352:
[----:B------:R-:W-:Y:S05]  /*115a0*/  BSYNC B1 ;  /* 0x0000000000017941 */ /* 0x000fea0003800000 */
.L_x_351:
        /* <DEDUP_REMOVED lines=8> */
.L_x_354:
[----:B------:R-:W-:Y:S05]  /*11630*/  BSYNC B1 ;  /* 0x0000000000017941 */ /* 0x000fea0003800000 */
.L_x_353:
        /* <DEDUP_REMOVED lines=8> */
.L_x_356:
[----:B------:R-:W-:Y:S05]  /*116c0*/  BSYNC B1 ;  /* 0x0000000000017941 */ /* 0x000fea0003800000 */
.L_x_355:
        /* <DEDUP_REMOVED lines=15> */
.L_x_358:
[----:B------:R-:W-:Y:S05]  /*117c0*/  BSYNC B1 ;  /* 0x0000000000017941 */ /* 0x000fea0003800000 */
.L_x_357:
        /* <DEDUP_REMOVED lines=8> */
.L_x_360:
[----:B------:R-:W-:Y:S05]  /*11850*/  BSYNC B1 ;  /* 0x0000000000017941 */ /* 0x000fea0003800000 */
.L_x_359:
        /* <DEDUP_REMOVED lines=8> */
.L_x_362:
[----:B------:R-:W-:Y:S05]  /*118e0*/  BSYNC B1 ;  /* 0x0000000000017941 */ /* 0x000fea0003800000 */
.L_x_361:
        /* <DEDUP_REMOVED lines=15> */
.L_x_364:
[----:B------:R-:W-:Y:S05]  /*119e0*/  BSYNC B1 ;  /* 0x0000000000017941 */ /* 0x000fea0003800000 */
.L_x_363:
        /* <DEDUP_REMOVED lines=8> */
.L_x_366:
[----:B------:R-:W-:Y:S05]  /*11a70*/  BSYNC B1 ;  /* 0x0000000000017941 */ /* 0x000fea0003800000 */
.L_x_365:
        /* <DEDUP_REMOVED lines=8> */
.L_x_368:
[----:B------:R-:W-:Y:S05]  /*11b00*/  BSYNC B1 ;  /* 0x0000000000017941 */ /* 0x000fea0003800000 */
.L_x_367:
        /* <DEDUP_REMOVED lines=15> */
.L_x_370:
[----:B------:R-:W-:Y:S05]  /*11c00*/  BSYNC B1 ;  /* 0x0000000000017941 */ /* 0x000fea0003800000 */
.L_x_369:
        /* <DEDUP_REMOVED lines=8> */
.L_x_372:
[----:B------:R-:W-:Y:S05]  /*11c90*/  BSYNC B1 ;  /* 0x0000000000017941 */ /* 0x000fea0003800000 */
.L_x_371:
        /* <DEDUP_REMOVED lines=8> */
.L_x_374:
[----:B------:R-:W-:Y:S05]  /*11d20*/  BSYNC B1 ;  /* 0x0000000000017941 */ /* 0x000fea0003800000 */
.L_x_373:
        /* <DEDUP_REMOVED lines=15> */
.L_x_376:
[----:B------:R-:W-:Y:S05]  /*11e20*/  BSYNC B1 ;  /* 0x0000000000017941 */ /* 0x000fea0003800000 */
.L_x_375:
        /* <DEDUP_REMOVED lines=8> */
.L_x_378:
[----:B------:R-:W-:Y:S05]  /*11eb0*/  BSYNC B1 ;  /* 0x0000000000017941 */ /* 0x000fea0003800000 */
.L_x_377:
        /* <DEDUP_REMOVED lines=8> */
.L_x_380:
[----:B------:R-:W-:Y:S05]  /*11f40*/  BSYNC B1 ;  /* 0x0000000000017941 */ /* 0x000fea0003800000 */
.L_x_379:
        /* <DEDUP_REMOVED lines=15> */
.L_x_382:
[----:B------:R-:W-:Y:S05]  /*12040*/  BSYNC B1 ;  /* 0x0000000000017941 */ /* 0x000fea0003800000 */
.L_x_381:
        /* <DEDUP_REMOVED lines=8> */
.L_x_384:
[----:B------:R-:W-:Y:S05]  /*120d0*/  BSYNC B1 ;  /* 0x0000000000017941 */ /* 0x000fea0003800000 */
.L_x_383:
        /* <DEDUP_REMOVED lines=8> */
.L_x_386:
[----:B------:R-:W-:Y:S05]  /*12160*/  BSYNC B1 ;  /* 0x0000000000017941 */ /* 0x000fea0003800000 */
.L_x_385:
        /* <DEDUP_REMOVED lines=15> */
.L_x_388:
[----:B------:R-:W-:Y:S05]  /*12260*/  BSYNC B1 ;  /* 0x0000000000017941 */ /* 0x000fea0003800000 */
.L_x_387:
        /* <DEDUP_REMOVED lines=8> */
.L_x_390:
[----:B------:R-:W-:Y:S05]  /*122f0*/  BSYNC B1 ;  /* 0x0000000000017941 */ /* 0x000fea0003800000 */
.L_x_389:
        /* <DEDUP_REMOVED lines=8> */
.L_x_392:
[----:B------:R-:W-:Y:S05]  /*12380*/  BSYNC B1 ;  /* 0x0000000000017941 */ /* 0x000fea0003800000 */
.L_x_391:
        /* <DEDUP_REMOVED lines=15> */
.L_x_394:
[----:B------:R-:W-:Y:S05]  /*12480*/  BSYNC B1 ;  /* 0x0000000000017941 */ /* 0x000fea0003800000 */
.L_x_393:
        /* <DEDUP_REMOVED lines=8> */
.L_x_396:
[----:B------:R-:W-:Y:S05]  /*12510*/  BSYNC B1 ;  /* 0x0000000000017941 */ /* 0x000fea0003800000 */
.L_x_395:
        /* <DEDUP_REMOVED lines=8> */
.L_x_398:
[----:B------:R-:W-:Y:S05]  /*125a0*/  BSYNC B1 ;  /* 0x0000000000017941 */ /* 0x000fea0003800000 */
.L_x_397:
        /* <DEDUP_REMOVED lines=15> */
.L_x_400:
[----:B------:R-:W-:Y:S05]  /*126a0*/  BSYNC B1 ;  /* 0x0000000000017941 */ /* 0x000fea0003800000 */
.L_x_399:
        /* <DEDUP_REMOVED lines=8> */
.L_x_402:
[----:B------:R-:W-:Y:S05]  /*12730*/  BSYNC B1 ;  /* 0x0000000000017941 */ /* 0x000fea0003800000 */
.L_x_401:
[----:B0----5:R-:W-:Y:S01]  /*12740*/  FMUL R7, R12, UR19 ;  /* 0x000000130c077c20 */ /* 0x021fe20008400000 */
[----:B------:R-:W-:Y:S01]  /*12750*/  ISETP.GT.AND P1, PT, R0, 0xf9, P1 ;  /* 0x000000f90000780c */ /* 0x000fe20000f24270 */
[----:B------:R-:W-:Y:S02]  /*12760*/  BSSY B1, `(.L_x_403) ;  /* 0x0000005000017945 */ /* 0x000fe40003800000 */
[----:B------:R-:W-:-:S05]  /*12770*/  FFMA R7, R150, UR18, R7 ;  /* 0x0000001296077c23 */ /* 0x000fca0008000007 */
[----:B------:R0:W-:Y:S05]  /*12780*/  @P3 STG.E desc[UR16][R4.64+0x220], R7 ;  /* 0x0002200704003986 */ /* 0x0001ea000c101910 */
[----:B------:R-:W-:Y:S05]  /*12790*/  @!P1 BRA `(.L_x_404) ;  /* 0x0000000000049947 */ /* 0x000fea0003800000 */
[----:B------:R0:W5:Y:S02]  /*127a0*/  LDG.E.LTC128B R12, desc[UR16][R2.64+0x220] ;  /* 0x00022010020c7981 */ /* 0x000164000c1e1920 */
.L_x_404:
[----:B------:R-:W-:Y:S05]  /*127b0*/  BSYNC B1 ;  /* 0x0000000000017941 */ /* 0x000fea0003800000 */
.L_x_403:
[----:B-----5:R-:W-:-:S04]  /*127c0*/  FMUL R12, R12, UR19 ;  /* 0x000000130c0c7c20 */ /* 0x020fc80008400000 */
[----:B------:R-:W-:Y:S01]  /*127d0*/  FFMA R151, R151, UR18, R12 ;  /* 0x0000001297977c23 */ /* 0x000fe2000800000c */
[----:B------:R-:W-:Y:S06]  /*127e0*/  @!P1 BRA `(.L_x_405) ;  /* 0x0000004c00649947 */ /* 0x000fec0003800000 */
[----:B------:R0:W-:Y:S01]  /*127f0*/  STG.E desc[UR16][R8.64+0x220], R151 ;  /* 0x0002209708007986 */ /* 0x0001e2000c101910 */
[----:B------:R-:W-:Y:S05]  /*12800*/  BRA `(.L_x_405) ;  /* 0x0000004c005c7947 */ /* 0x000fea0003800000 */
.L_x_22:
[----:B------:R-:W2:Y:S01]  /*12810*/  LDL.LU R2, [R1] ;  /* 0x0000000001027983 */ /* 0x000ea20000300800 */
[----:B------:R-:W-:-:S03]  /*12820*/  ULDC.64 UR8, c[0x0][0x6c0] ;  /* 0x0001b00000087ab9 */ /* 0x000fc60000000a00 */
[----:B------:R-:W3:Y:S04]  /*12830*/  LDL.LU R6, [R1+0x4] ;  /* 0x0000040001067983 */ /* 0x000ee80000300800 */
[----:B------:R-:W4:Y:S04]  /*12840*/  LDL.LU R7, [R1+0x8] ;  /* 0x0000080001077983 */ /* 0x000f280000300800 */
[----:B------:R-:W5:Y:S04]  /*12850*/  LDL.LU R8, [R1+0xc] ;  /* 0x00000c0001087983 */ /* 0x000f680000300800 */
        /* <DEDUP_REMOVED lines=90> */
[----:B------:R-:W5:Y:S01]  /*12e00*/  LDL.LU R154, [R1+0x208] ;  /* 0x00020800019a7983 */ /* 0x000f620000300800 */
[----:B------:R-:W-:Y:S01]  /*12e10*/  LEA R4, P2, R12, UR8, 0x2 ;  /* 0x000000080c047c11 */ /* 0x000fe2000f8410ff */
[----:B--2---:R-:W-:Y:S01]  /*12e20*/  FMUL R2, R2, UR18 ;  /* 0x0000001202027c20 */ /* 0x004fe20008400000 */
[----:B---3--:R-:W-:Y:S01]  /*12e30*/  FMUL R6, R6, UR18 ;  /* 0x0000001206067c20 */ /* 0x008fe20008400000 */
[----:B------:R-:W2:Y:S01]  /*12e40*/  LDL.LU R152, [R1+0x1f4] ;  /* 0x0001f40001987983 */ /* 0x000ea20000300800 */
[----:B------:R-:W-:-:S02]  /*12e50*/  LEA.HI.X R5, R12, UR9, R18, 0x2, P2 ;  /* 0x000000090c057c11 */ /* 0x000fc400090f1412 */
[----:B------:R-:W-:Y:S01]  /*12e60*/  ISETP.GT.AND P2, PT, R0, 0x1, P0 ;  /* 0x000000010000780c */ /* 0x000fe20000744270 */
[----:B------:R-:W-:Y:S01]  /*12e70*/  USHF.L.U64.HI UR8, UR26, 0x2, UR27 ;  /* 0x000000021a087899 */ /* 0x000fe2000801021b */
[----:B----4-:R-:W-:Y:S01]  /*12e80*/  FMUL R7, R7, UR18 ;  /* 0x0000001207077c20 */ /* 0x010fe20008400000 */
[----:B------:R0:W-:Y:S04]  /*12e90*/  @P1 STG.E desc[UR16][R4.64], R2 ;  /* 0x0000000204001986 */ /* 0x0001e8000c101910 */
[----:B------:R-:W3:Y:S04]  /*12ea0*/  LDL.LU R22, [R1+0x1f8] ;  /* 0x0001f80001167983 */ /* 0x000ee80000300800 */
[----:B------:R-:W4:Y:S01]  /*12eb0*/  LDL.LU R20, [R1+0x1fc] ;  /* 0x0001fc0001147983 */ /* 0x000f220000300800 */
[----:B0-----:R-:W-:-:S03]  /*12ec0*/  IMAD.U32 R2, RZ, RZ, UR26 ;  /* 0x0000001aff027e24 */ /* 0x001fc6000f8e00ff */
[----:B------:R-:W2:Y:S02]  /*12ed0*/  LDL.LU R12, [R1+0x68] ;  /* 0x00006800010c7983 */ /* 0x000ea40000300800 */
[----:B------:R-:W-:Y:S02]  /*12ee0*/  LEA R2, P1, R2, R4, 0x2 ;  /* 0x0000000402027211 */ /* 0x000fe400078210ff */
[----:B------:R-:W3:Y:S02]  /*12ef0*/  LDL.LU R13, [R1+0x7c] ;  /* 0x00007c00010d7983 */ /* 0x000ee40000300800 */
[----:B------:R-:W-:Y:S02]  /*12f00*/  IADD3.X R3, R5, UR8, RZ, P1, !PT ;  /* 0x0000000805037c10 */ /* 0x000fe40008ffe4ff */
[----:B------:R-:W4:Y:S04]  /*12f10*/  LDL.LU R18, [R1+0xa4] ;  /* 0x0000a40001127983 */ /* 0x000f280000300800 */
[----:B------:R5:W-:Y:S01]  /*12f20*/  @P2 STG.E desc[UR16][R2.64], R6 ;  /* 0x0000000602002986 */ /* 0x000be2000c101910 */
[----:B------:R-:W-:Y:S01]  /*12f30*/  UIMAD UR8, UR27, 0x1c, URZ ;  /* 0x0000001c1b0878a4 */ /* 0x000fe2000f8e023f */
[----:B-----5:R-:W-:Y:S01]  /*12f40*/  FMUL R6, R8, UR18 ;  /* 0x0000001208067c20 */ /* 0x020fe20008400000 */
[----:B------:R-:W-:-:S04]  /*12f50*/  ISETP.GT.AND P2, PT, R154, 0x8, PT ;  /* 0x000000089a00780c */ /* 0x000fc80003f44270 */
[C---:B------:R-:W-:Y:S02]  /*12f60*/  ISETP.GT.AND P1, PT, R0.reuse, RZ, P2 ;  /* 0x000000ff0000720c */ /* 0x040fe40001724270 */
[----:B------:R-:W-:-:S11]  /*12f70*/  ISETP.GT.AND P3, PT, R0, 0x1, P2 ;  /* 0x000000010000780c */ /* 0x000fd60001764270 */
[----:B------:R0:W-:Y:S04]  /*12f80*/  @P1 STG.E desc[UR16][R4.64+0x20], R7 ;  /* 0x0000200704001986 */ /* 0x0001e8000c101910 */
[----:B0-----:R-:W5:Y:S01]  /*12f90*/  LDL.LU R7, [R1+0x10] ;  /* 0x0000100001077983 */ /* 0x001f620000300800 */
[----:B------:R-:W-:Y:S01]  /*12fa0*/  IMAD.U32 R8, RZ, RZ, UR26 ;  /* 0x0000001aff087e24 */ /* 0x000fe2000f8e00ff */
[----:B------:R-:W-:Y:S01]  /*12fb0*/  ISETP.GT.AND P1, PT, R0, 0x8, P0 ;  /* 0x000000080000780c */ /* 0x000fe20000724270 */
[----:B------:R-:W-:Y:S01]  /*12fc0*/  USHF.L.U32 UR9, UR26, 0x5, URZ ;  /* 0x000000051a097899 */ /* 0x000fe2000800063f */
[----:B------:R5:W-:Y:S01]  /*12fd0*/  @P3 STG.E desc[UR16][R2.64+0x20], R6 ;  /* 0x0000200602003986 */ /* 0x000be2000c101910 */
[----:B------:R-:W-:Y:S01]  /*12fe0*/  IMAD.WIDE.U32 R8, R8, 0x1c, R2 ;  /* 0x0000001c08087825 */ /* 0x000fe200078e0002 */
[----:B------:R-:W-:Y:S01]  /*12ff0*/  ISETP.GT.AND P3, PT, R0, 0x9, P0 ;  /* 0x000000090000780c */ /* 0x000fe20000764270 */
[----:B------:R-:W-:-:S02]  /*13000*/  USHF.L.U64.HI UR27, UR26, 0x5, UR27 ;  /* 0x000000051a1b7899 */ /* 0x000fc4000801021b */
[----:B------:R-:W-:Y:S01]  /*13010*/  FMUL R10, R10, UR18 ;  /* 0x000000120a0a7c20 */ /* 0x000fe20008400000 */
[----:B------:R-:W-:Y:S01]  /*13020*/  IADD3 R9, R9, UR8, RZ ;  /* 0x0000000809097c10 */ /* 0x000fe2000fffe0ff */
[----:B-----5:R-:W-:-:S05]  /*13030*/  FMUL R6, R7, UR18 ;  /* 0x0000001207067c20 */ /* 0x020fca0008400000 */
[----:B------:R0:W-:Y:S02]  /*13040*/  @P1 STG.E desc[UR16][R8.64], R6 ;  /* 0x0000000608001986 */ /* 0x0001e4000c101910 */
[----:B0-----:R-:W-:-:S04]  /*13050*/  IADD3 R6, P1, R2, UR9, RZ ;  /* 0x0000000902067c10 */ /* 0x001fc8000ff3e0ff */
[----:B------:R-:W-:-:S05]  /*13060*/  IADD3.X R7, R3, UR27, RZ, P1, !PT ;  /* 0x0000001b03077c10 */ /* 0x000fca0008ffe4ff */
[----:B------:R0:W-:Y:S04]  /*13070*/  @P3 STG.E desc[UR16][R6.64], R10 ;  /* 0x0000000a06003986 */ /* 0x0001e8000c101910 */
[----:B0-----:R-:W5:Y:S01]  /*13080*/  LDL.LU R10, [R1+0x18] ;  /* 0x00001800010a7983 */ /* 0x001f620000300800 */
[----:B------:R-:W-:Y:S01]  /*13090*/  ISETP.GT.AND P1, PT, R0, 0x8, P2 ;  /* 0x000000080000780c */ /* 0x000fe20001724270 */
[----:B-----5:R-:W-:-:S12]  /*130a0*/  FMUL R10, R10, UR18 ;  /* 0x000000120a0a7c20 */ /* 0x020fd80008400000 */
[----:B------:R0:W-:Y:S04]  /*130b0*/  @P1 STG.E desc[UR16][R8.64+0x20], R10 ;  /* 0x0000200a08001986 */ /* 0x0001e8000c101910 */
[----:B0-----:R-:W5:Y:S04]  /*130c0*/  LDL.LU R9, [R1+0x1c] ;  /* 0x00001c0001097983 */ /* 0x001f680000300800 */
[----:B------:R-:W2:Y:S01]  /*130d0*/  LDL.LU R10, [R1+0x20] ;  /* 0x00002000010a7983 */ /* 0x000ea20000300800 */
[----:B------:R-:W-:Y:S01]  /*130e0*/  ISETP.GT.AND P1, PT, R0, 0x9, P2 ;  /* 0x000000090000780c */ /* 0x000fe20001724270 */
[----:B-----5:R-:W-:Y:S01]  /*130f0*/  FMUL R8, R9, UR18 ;  /* 0x0000001209087c20 */ /* 0x020fe20008400000 */
[----:B--2---:R-:W-:-:S11]  /*13100*/  FMUL R10, R10, UR18 ;  /* 0x000000120a0a7c20 */ /* 0x004fd60008400000 */
[----:B------:R0:W-:Y:S01]  /*13110*/  @P1 STG.E desc[UR16][R6.64+0x20], R8 ;  /* 0x0000200806001986 */ /* 0x0001e2000c101910 */
[----:B------:R-:W-:Y:S01]  /*13120*/  ISETP.GT.AND P1, PT, R0, 0x10, P0 ;  /* 0x000000100000780c */ /* 0x000fe20000724270 */
[----:B0-----:R-:W-:-:S04]  /*13130*/  IMAD.U32 R8, RZ, RZ, UR26 ;  /* 0x0000001aff087e24 */ /* 0x001fc8000f8e00ff */
[----:B------:R-:W-:-:S04]  /*13140*/  IMAD.WIDE.U32 R8, R8, 0x1c, R6 ;  /* 0x0000001c08087825 */ /* 0x000fc800078e0006 */
[----:B------:R-:W-:-:S05]  /*13150*/  VIADD R9, R9, UR8 ;  /* 0x0000000809097c36 */ /* 0x000fca0008000000 */
[----:B------:R0:W-:Y:S04]  /*13160*/  @P1 STG.E desc[UR16][R8.64], R10 ;  /* 0x0000000a08001986 */ /* 0x0001e8000c101910 */
[----:B0-----:R-:W2:Y:S01]  /*13170*/  LDL.LU R10, [R1+0x28] ;  /* 0x00002800010a7983 */ /* 0x001ea20000300800 */
[C---:B------:R-:W-:Y:S01]  /*13180*/  ISETP.GT.AND P6, PT, R0.reuse, 0x11, P0 ;  /* 0x000000110000780c */ /* 0x040fe200007c4270 */
[----:B------:R-:W-:Y:S01]  /*13190*/  FMUL R11, R11, UR18 ;  /* 0x000000120b0b7c20 */ /* 0x000fe20008400000 */
[----:B------:R-:W-:Y:S02]  /*131a0*/  ISETP.GT.AND P1, PT, R0, 0x10, P2 ;  /* 0x000000100000780c */ /* 0x000fe40001724270 */
[----:B------:R-:W-:Y:S02]  /*131b0*/  IADD3 R6, P5, R6, UR9, RZ ;  /* 0x0000000906067c10 */ /* 0x000fe4000ffbe0ff */
[----:B------:R-:W-:-:S02]  /*131c0*/  ISETP.GT.AND P3, PT, R0, 0x11, P2 ;  /* 0x000000110000780c */ /* 0x000fc40001764270 */
[----:B------:R-:W-:-:S05]  /*131d0*/  IADD3.X R7, R7, UR27, RZ, P5, !PT ;  /* 0x0000001b07077c10 */ /* 0x000fca000affe4ff */
[----:B------:R0:W-:Y:S04]  /*131e0*/  @P6 STG.E desc[UR16][R6.64], R11 ;  /* 0x0000000b06006986 */ /* 0x0001e8000c101910 */
[----:B0-----:R-:W5:Y:S01]  /*131f0*/  LDL.LU R11, [R1+0x34] ;  /* 0x00003400010b7983 */ /* 0x001f620000300800 */
[----:B--2---:R-:W-:-:S05]  /*13200*/  FMUL R10, R10, UR18 ;  /* 0x000000120a0a7c20 */ /* 0x004fca0008400000 */
[----:B------:R0:W-:Y:S04]  /*13210*/  @P1 STG.E desc[UR16][R8.64+0x20], R10 ;  /* 0x0000200a08001986 */ /* 0x0001e8000c101910 */
[----:B0-----:R-:W2:Y:S04]  /*13220*/  LDL.LU R9, [R1+0x2c] ;  /* 0x00002c0001097983 */ /* 0x001ea80000300800 */
[----:B------:R-:W3:Y:S01]  /*13230*/  LDL.LU R10, [R1+0x30] ;  /* 0x00003000010a7983 */ /* 0x000ee20000300800 */
[----:B------:R-:W-:Y:S01]  /*13240*/  ISETP.GT.AND P1, PT, R0, 0x18, P0 ;  /* 0x000000180000780c */ /* 0x000fe20000724270 */
[----:B--2---:R-:W-:-:S05]  /*13250*/  FMUL R8, R9, UR18 ;  /* 0x0000001209087c20 */ /* 0x004fca0008400000 */
[----:B------:R0:W-:Y:S01]  /*13260*/  @P3 STG.E desc[UR16][R6.64+0x20], R8 ;  /* 0x0000200806003986 */ /* 0x0001e2000c101910 */
[----:B---3--:R-:W-:Y:S01]  /*13270*/  FMUL R10, R10, UR18 ;  /* 0x000000120a0a7c20 */ /* 0x008fe20008400000 */
[----:B0-----:R-:W-:-:S04]  /*13280*/  IMAD.U32 R8, RZ, RZ, UR26 ;  /* 0x0000001aff087e24 */ /* 0x001fc8000f8e00ff */
[----:B------:R-:W-:-:S05]  /*13290*/  IMAD.WIDE.U32 R8, R8, 0x1c, R6 ;  /* 0x0000001c08087825 */ /* 0x000fca00078e0006 */
[----:B------:R-:W-:-:S05]  /*132a0*/  IADD3 R9, R9, UR8, RZ ;  /* 0x0000000809097c10 */ /* 0x000fca000fffe0ff */
[----:B------:R0:W-:Y:S04]  /*132b0*/  @P1 STG.E desc[UR16][R8.64], R10 ;  /* 0x0000000a08001986 */ /* 0x0001e8000c101910 */
[----:B0-----:R-:W2:Y:S01]  /*132c0*/  LDL.LU R10, [R1+0x38] ;  /* 0x00003800010a7983 */ /* 0x001ea20000300800 */
[C---:B------:R-:W-:Y:S02]  /*132d0*/  ISETP.GT.AND P6, PT, R0.reuse, 0x19, P0 ;  /* 0x000000190000780c */ /* 0x040fe400007c4270 */
[----:B------:R-:W-:Y:S02]  /*132e0*/  ISETP.GT.AND P1, PT, R0, 0x18, P2 ;  /* 0x000000180000780c */ /* 0x000fe40001724270 */
[----:B------:R-:W-:Y:S01]  /*132f0*/  IADD3 R6, P5, R6, UR9, RZ ;  /* 0x0000000906067c10 */ /* 0x000fe2000ffbe0ff */
[----:B-----5:R-:W-:-:S03]  /*13300*/  FMUL R11, R11, UR18 ;  /* 0x000000120b0b7c20 */ /* 0x020fc60008400000 */
[----:B------:R-:W-:-:S05]  /*13310*/  IADD3.X R7, R7, UR27, RZ, P5, !PT ;  /* 0x0000001b07077c10 */ /* 0x000fca000affe4ff */
[----:B------:R0:W-:Y:S04]  /*13320*/  @P6 STG.E desc[UR16][R6.64], R11 ;  /* 0x0000000b06006986 */ /* 0x0001e8000c101910 */
[----:B0-----:R-:W3:Y:S01]  /*13330*/  LDL.LU R11, [R1+0x44] ;  /* 0x00004400010b7983 */ /* 0x001ee20000300800 */
[----:B--2---:R-:W-:-:S05]  /*13340*/  FMUL R10, R10, UR18 ;  /* 0x000000120a0a7c20 */ /* 0x004fca0008400000 */
[----:B------:R0:W-:Y:S04]  /*13350*/  @P1 STG.E desc[UR16][R8.64+0x20], R10 ;  /* 0x0000200a08001986 */ /* 0x0001e8000c101910 */
[----:B0-----:R-:W2:Y:S04]  /*13360*/  LDL.LU R9, [R1+0x3c] ;  /* 0x00003c0001097983 */ /* 0x001ea80000300800 */
[----:B------:R-:W5:Y:S01]  /*13370*/  LDL.LU R10, [R1+0x40] ;  /* 0x00004000010a7983 */ /* 0x000f620000300800 */
[C---:B------:R-:W-:Y:S02]  /*13380*/  ISETP.GT.AND P3, PT, R0.reuse, 0x19, P2 ;  /* 0x000000190000780c */ /* 0x040fe40001764270 */
[----:B------:R-:W-:Y:S01]  /*13390*/  ISETP.GT.AND P1, PT, R0, 0x20, P0 ;  /* 0x000000200000780c */ /* 0x000fe20000724270 */
[----:B--2---:R-:W-:-:S10]  /*133a0*/  FMUL R8, R9, UR18 ;  /* 0x0000001209087c20 */ /* 0x004fd40008400000 */
[----:B------:R0:W-:Y:S01]  /*133b0*/  @P3 STG.E desc[UR16][R6.64+0x20], R8 ;  /* 0x0000200806003986 */ /* 0x0001e2000c101910 */
[----:B-----5:R-:W-:Y:S01]  /*133c0*/  FMUL R10, R10, UR18 ;  /* 0x000000120a0a7c20 */ /* 0x020fe20008400000 */
[----:B0-----:R-:W-:-:S04]  /*133d0*/  IMAD.U32 R8, RZ, RZ, UR26 ;  /* 0x0000001aff087e24 */ /* 0x001fc8000f8e00ff */
[----:B------:R-:W-:-:S04]  /*133e0*/  IMAD.WIDE.U32 R8, R8, 0x1c, R6 ;  /* 0x0000001c08087825 */ /* 0x000fc800078e0006 */
[----:B------:R-:W-:-:S05]  /*133f0*/  VIADD R9, R9, UR8 ;  /* 0x0000000809097c36 */ /* 0x000fca0008000000 */
[----:B------:R0:W-:Y:S04]  /*13400*/  @P1 STG.E desc[UR16][R8.64], R10 ;  /* 0x0000000a08001986 */ /* 0x0001e8000c101910 */
[----:B0-----:R-:W2:Y:S01]  /*13410*/  LDL.LU R10, [R1+0x48] ;  /* 0x00004800010a7983 */ /* 0x001ea20000300800 */
[C---:B------:R-:W-:Y:S02]  /*13420*/  ISETP.GT.AND P6, PT, R0.reuse, 0x21, P0 ;  /* 0x000000210000780c */ /* 0x040fe400007c4270 */
[----:B------:R-:W-:Y:S02]  /*13430*/  ISETP.GT.AND P1, PT, R0, 0x20, P2 ;  /* 0x000000200000780c */ /* 0x000fe40001724270 */
[----:B------:R-:W-:Y:S01]  /*13440*/  IADD3 R6, P5, R6, UR9, RZ ;  /* 0x0000000906067c10 */ /* 0x000fe2000ffbe0ff */
[----:B---3--:R-:W-:-:S03]  /*13450*/  FMUL R11, R11, UR18 ;  /* 0x000000120b0b7c20 */ /* 0x008fc60008400000 */
        /* <DEDUP_REMOVED lines=29> */
[----:B------:R-:W-:-:S02]  /*13630*/  ISETP.GT.AND P5, PT, R0, 0x30, P0 ;  /* 0x000000300000780c */ /* 0x000fc400007a4270 */
[C---:B------:R-:W-:Y:S01]  /*13640*/  ISETP.GT.AND P6, PT, R0.reuse, 0x31, P0 ;  /* 0x000000310000780c */ /* 0x040fe200007c4270 */
[----:B---3--:R-:W-:Y:S01]  /*13650*/  FMUL R11, R11, UR18 ;  /* 0x000000120b0b7c20 */ /* 0x008fe20008400000 */
[----:B------:R-:W-:Y:S01]  /*13660*/  ISETP.GT.AND P1, PT, R0, 0x30, P2 ;  /* 0x000000300000780c */ /* 0x000fe20001724270 */
[----:B------:R-:W-:Y:S01]  /*13670*/  FMUL R12, R12, UR18 ;  /* 0x000000120c0c7c20 */ /* 0x000fe20008400000 */
[----:B--2---:R-:W-:Y:S01]  /*13680*/  FMUL R8, R9, UR18 ;  /* 0x0000001209087c20 */ /* 0x004fe20008400000 */
[----:B------:R-:W-:-:S04]  /*13690*/  IMAD.U32 R9, RZ, RZ, UR26 ;  /* 0x0000001aff097e24 */ /* 0x000fc8000f8e00ff */
[----:B------:R0:W-:Y:S01]  /*136a0*/  @P3 STG.E desc[UR16][R6.64+0x20], R8 ;  /* 0x0000200806003986 */ /* 0x0001e2000c101910 */
[----:B-----5:R-:W-:Y:S01]  /*136b0*/  FMUL R10, R10, UR18 ;  /* 0x000000120a0a7c20 */ /* 0x020fe20008400000 */
[----:B0-----:R-:W-:Y:S01]  /*136c0*/  IMAD.WIDE.U32 R8, R9, 0x1c, R6 ;  /* 0x0000001c09087825 */ /* 0x001fe200078e0006 */
[----:B------:R-:W-:-:S03]  /*136d0*/  IADD3 R6, P3, R6, UR9, RZ ;  /* 0x0000000906067c10 */ /* 0x000fc6000ff7e0ff */
[----:B------:R-:W-:Y:S01]  /*136e0*/  VIADD R9, R9, UR8 ;  /* 0x0000000809097c36 */ /* 0x000fe20008000000 */
[----:B------:R-:W-:-:S04]  /*136f0*/  IADD3.X R7, R7, UR27, RZ, P3, !PT ;  /* 0x0000001b07077c10 */ /* 0x000fc80009ffe4ff */
[----:B------:R0:W-:Y:S04]  /*13700*/  @P5 STG.E desc[UR16][R8.64], R11 ;  /* 0x0000000b08005986 */ /* 0x0001e8000c101910 */
[----:B------:R2:W-:Y:S01]  /*13710*/  @P6 STG.E desc[UR16][R6.64], R10 ;  /* 0x0000000a06006986 */ /* 0x0005e2000c101910 */
[----:B0-----:R-:W-:-:S04]  /*13720*/  IMAD.U32 R11, RZ, RZ, UR26 ;  /* 0x0000001aff0b7e24 */ /* 0x001fc8000f8e00ff */
[----:B--2---:R-:W-:Y:S01]  /*13730*/  IMAD.WIDE.U32 R10, R11, 0x1c, R6 ;  /* 0x0000001c0b0a7825 */ /* 0x004fe200078e0006 */
[----:B------:R0:W-:Y:S04]  /*13740*/  @P1 STG.E desc[UR16][R8.64+0x20], R12 ;  /* 0x0000200c08001986 */ /* 0x0001e8000c101910 */
[----:B0-----:R-:W2:Y:S01]  /*13750*/  LDL.LU R12, [R1+0x78] ;  /* 0x00007800010c7983 */ /* 0x001ea20000300800 */
[----:B------:R-:W-:-:S03]  /*13760*/  IADD3 R9, R11, UR8, RZ ;  /* 0x000000080b097c10 */ /* 0x000fc6000fffe0ff */
[----:B------:R-:W3:Y:S01]  /*13770*/  LDL.LU R11, [R1+0x6c] ;  /* 0x00006c00010b7983 */ /* 0x000ee20000300800 */
[----:B------:R-:W-:-:S03]  /*13780*/  IMAD.MOV.U32 R8, RZ, RZ, R10 ;  /* 0x000000ffff087224 */ /* 0x000fc600078e000a */
[----:B------:R-:W5:Y:S01]  /*13790*/  LDL.LU R10, [R1+0x70] ;  /* 0x00007000010a7983 */ /* 0x000f620000300800 */
[C---:B------:R-:W-:Y:S02]  /*137a0*/  ISETP.GT.AND P3, PT, R0.reuse, 0x31, P2 ;  /* 0x000000310000780c */ /* 0x040fe40001764270 */
[C---:B------:R-:W-:Y:S02]  /*137b0*/  ISETP.GT.AND P6, PT, R0.reuse, 0x38, P0 ;  /* 0x000000380000780c */ /* 0x040fe400007c4270 */
[----:B------:R-:W-:Y:S01]  /*137c0*/  ISETP.GT.AND P1, PT, R0, 0x39, P0 ;  /* 0x000000390000780c */ /* 0x000fe20000724270 */
[----:B------:R-:W-:Y:S01]  /*137d0*/  FMUL R14, R14, UR18 ;  /* 0x000000120e0e7c20 */ /* 0x000fe20008400000 */
[----:B---3--:R-:W-:-:S07]  /*137e0*/  FMUL R11, R11, UR18 ;  /* 0x000000120b0b7c20 */ /* 0x008fce0008400000 */
[----:B------:R0:W-:Y:S01]  /*137f0*/  @P3 STG.E desc[UR16][R6.64+0x20], R11 ;  /* 0x0000200b06003986 */ /* 0x0001e2000c101910 */
[----:B------:R-:W-:Y:S01]  /*13800*/  ISETP.GT.AND P3, PT, R0, 0x38, P2 ;  /* 0x000000380000780c */ /* 0x000fe20001764270 */
[----:B-----5:R-:W-:Y:S01]  /*13810*/  FMUL R10, R10, UR18 ;  /* 0x000000120a0a7c20 */ /* 0x020fe20008400000 */
[----:B--2---:R-:W-:Y:S01]  /*13820*/  FMUL R12, R12, UR18 ;  /* 0x000000120c0c7c20 */ /* 0x004fe20008400000 */
[----:B0-----:R-:W-:-:S04]  /*13830*/  IADD3 R6, P5, R6, UR9, RZ ;  /* 0x0000000906067c10 */ /* 0x001fc8000ffbe0ff */
[----:B------:R-:W-:Y:S01]  /*13840*/  IADD3.X R7, R7, UR27, RZ, P5, !PT ;  /* 0x0000001b07077c10 */ /* 0x000fe2000affe4ff */
[----:B------:R-:W-:Y:S04]  /*13850*/  @P6 STG.E desc[UR16][R8.64], R10 ;  /* 0x0000000a08006986 */ /* 0x000fe8000c101910 */
[----:B------:R-:W-:Y:S04]  /*13860*/  @P1 STG.E desc[UR16][R6.64], R14 ;  /* 0x0000000e06001986 */ /* 0x000fe8000c101910 */
[----:B------:R0:W-:Y:S04]  /*13870*/  @P3 STG.E desc[UR16][R8.64+0x20], R12 ;  /* 0x0000200c08003986 */ /* 0x0001e8000c101910 */
[----:B0-----:R-:W2:Y:S04]  /*13880*/  LDL.LU R8, [R1+0x80] ;  /* 0x0000800001087983 */ /* 0x001ea80000300800 */
[----:B------:R-:W3:Y:S04]  /*13890*/  LDL.LU R12, [R1+0x84] ;  /* 0x00008400010c7983 */ /* 0x000ee80000300800 */
[----:B------:R-:W5:Y:S01]  /*138a0*/  LDL.LU R9, [R1+0x88] ;  /* 0x0000880001097983 */ /* 0x000f620000300800 */
[C---:B------:R-:W-:Y:S01]  /*138b0*/  ISETP.GT.AND P6, PT, R0.reuse, 0x39, P2 ;  /* 0x000000390000780c */ /* 0x040fe200017c4270 */
[----:B------:R-:W-:Y:S01]  /*138c0*/  FMUL R13, R13, UR18 ;  /* 0x000000120d0d7c20 */ /* 0x000fe20008400000 */
[----:B------:R-:W-:Y:S01]  /*138d0*/  IMAD.U32 R10, RZ, RZ, UR26 ;  /* 0x0000001aff0a7e24 */ /* 0x000fe2000f8e00ff */
[----:B------:R-:W-:-:S02]  /*138e0*/  ISETP.GT.AND P5, PT, R0, 0x40, P0 ;  /* 0x000000400000780c */ /* 0x000fc400007a4270 */
[----:B------:R-:W-:Y:S01]  /*138f0*/  ISETP.GT.AND P3, PT, R0, 0x41, P0 ;  /* 0x000000410000780c */ /* 0x000fe20000764270 */
[----:B------:R-:W-:-:S07]  /*13900*/  IMAD.WIDE.U32 R10, R10, 0x1c, R6 ;  /* 0x0000001c0a0a7825 */ /* 0x000fce00078e0006 */
[----:B------:R0:W-:Y:S01]  /*13910*/  @P6 STG.E desc[UR16][R6.64+0x20], R13 ;  /* 0x0000200d06006986 */ /* 0x0001e2000c101910 */
[----:B------:R-:W-:Y:S01]  /*13920*/  ISETP.GT.AND P6, PT, R0, 0x40, P2 ;  /* 0x000000400000780c */ /* 0x000fe200017c4270 */
[----:B------:R-:W-:Y:S01]  /*13930*/  VIADD R11, R11, UR8 ;  /* 0x000000080b0b7c36 */ /* 0x000fe20008000000 */
[----:B0-----:R-:W-:-:S04]  /*13940*/  IADD3 R6, P1, R6, UR9, RZ ;  /* 0x0000000906067c10 */ /* 0x001fc8000ff3e0ff */
[----:B------:R-:W-:Y:S01]  /*13950*/  IADD3.X R7, R7, UR27, RZ, P1, !PT ;  /* 0x0000001b07077c10 */ /* 0x000fe20008ffe4ff */
[----:B--2---:R-:W-:Y:S01]  /*13960*/  FMUL R8, R8, UR18 ;  /* 0x0000001208087c20 */ /* 0x004fe20008400000 */
[----:B---3--:R-:W-:-:S04]  /*13970*/  FMUL R12, R12, UR18 ;  /* 0x000000120c0c7c20 */ /* 0x008fc80008400000 */
[----:B------:R-:W-:Y:S01]  /*13980*/  @P5 STG.E desc[UR16][R10.64], R8 ;  /* 0x000000080a005986 */ /* 0x000fe2000c101910 */
[----:B-----5:R-:W-:-:S03]  /*13990*/  FMUL R13, R9, UR18 ;  /* 0x00000012090d7c20 */ /* 0x020fc60008400000 */
[----:B------:R0:W-:Y:S04]  /*139a0*/  @P3 STG.E desc[UR16][R6.64], R12 ;  /* 0x0000000c06003986 */ /* 0x0001e8000c101910 */
[----:B------:R2:W-:Y:S04]  /*139b0*/  @P6 STG.E desc[UR16][R10.64+0x20], R13 ;  /* 0x0000200d0a006986 */ /* 0x0005e8000c101910 */
[----:B0-----:R-:W3:Y:S04]  /*139c0*/  LDL.LU R12, [R1+0x8c] ;  /* 0x00008c00010c7983 */ /* 0x001ee80000300800 */
[----:B--2---:R-:W2:Y:S01]  /*139d0*/  LDL.LU R11, [R1+0x90] ;  /* 0x00009000010b7983 */ /* 0x004ea20000300800 */
[----:B------:R-:W-:-:S02]  /*139e0*/  ISETP.GT.AND P5, PT, R0, 0x41, P2 ;  /* 0x000000410000780c */ /* 0x000fc400017a4270 */
[----:B------:R-:W-:Y:S02]  /*139f0*/  MOV R8, UR26 ;  /* 0x0000001a00087c02 */ /* 0x000fe40008000f00 */
[----:B------:R-:W-:-:S03]  /*13a00*/  ISETP.GT.AND P1, PT, R0, 0x48, P0 ;  /* 0x000000480000780c */ /* 0x000fc60000724270 */
[----:B------:R-:W-:Y:S01]  /*13a10*/  IMAD.WIDE.U32 R8, R8, 0x1c, R6 ;  /* 0x0000001c08087825 */ /* 0x000fe200078e0006 */
[----:B------:R-:W-:-:S03]  /*13a20*/  ISETP.GT.AND P3, PT, R0, 0x49, P0 ;  /* 0x000000490000780c */ /* 0x000fc60000764270 */
[----:B------:R-:W-:Y:S02]  /*13a30*/  VIADD R9, R9, UR8 ;  /* 0x0000000809097c36 */ /* 0x000fe40008000000 */
[----:B------:R-:W-:Y:S01]  /*13a40*/  FMUL R13, R21, UR18 ;  /* 0x00000012150d7c20 */ /* 0x000fe20008400000 */
[----:B------:R-:W-:Y:S01]  /*13a50*/  FMUL R15, R15, UR18 ;  /* 0x000000120f0f7c20 */ /* 0x000fe20008400000 */
[----:B------:R-:W-:Y:S01]  /*13a60*/  FMUL R17, R17, UR18 ;  /* 0x0000001211117c20 */ /* 0x000fe20008400000 */
[----:B------:R-:W-:Y:S01]  /*13a70*/  FMUL R19, R19, UR18 ;  /* 0x0000001213137c20 */ /* 0x000fe20008400000 */
[----:B------:R-:W-:Y:S02]  /*13a80*/  IMAD.U32 R21, RZ, RZ, UR26 ;  /* 0x0000001aff157e24 */ /* 0x000fe4000f8e00ff */
[----:B------:R-:W-:Y:S01]  /*13a90*/  FMUL R23, R23, UR18 ;  /* 0x0000001217177c20 */ /* 0x000fe20008400000 */
[----:B---3--:R-:W-:Y:S01]  /*13aa0*/  FMUL R12, R12, UR18 ;  /* 0x000000120c0c7c20 */ /* 0x008fe20008400000 */
[----:B--2---:R-:W-:-:S04]  /*13ab0*/  FMUL R10, R11, UR18 ;  /* 0x000000120b0a7c20 */ /* 0x004fc80008400000 */
[----:B------:R0:W-:Y:S01]  /*13ac0*/  @P5 STG.E desc[UR16][R6.64+0x20], R12 ;  /* 0x0000200c06005986 */ /* 0x0001e2000c101910 */
[----:B------:R-:W-:-:S03]  /*13ad0*/  ISETP.GT.AND P5, PT, R0, 0x48, P2 ;  /* 0x000000480000780c */ /* 0x000fc600017a4270 */
[----:B------:R2:W-:Y:S01]  /*13ae0*/  @P1 STG.E desc[UR16][R8.64], R10 ;  /* 0x0000000a08001986 */ /* 0x0005e2000c101910 */
[----:B------:R-:W-:Y:S01]  /*13af0*/  ISETP.GT.AND P1, PT, R0, 0x49, P2 ;  /* 0x000000490000780c */ /* 0x000fe20001724270 */
[----:B------:R-:W-:Y:S01]  /*13b00*/  IMAD.U32 R11, RZ, RZ, UR26 ;  /* 0x0000001aff0b7e24 */ /* 0x000fe2000f8e00ff */
[----:B0-----:R-:W-:-:S04]  /*13b10*/  IADD3 R6, P6, R6, UR9, RZ ;  /* 0x0000000906067c10 */ /* 0x001fc8000ffde0ff */
[----:B------:R-:W-:Y:S02]  /*13b20*/  IADD3.X R7, R7, UR27, RZ, P6, !PT ;  /* 0x0000001b07077c10 */ /* 0x000fe4000b7fe4ff */
[----:B------:R-:W-:-:S03]  /*13b30*/  ISETP.GT.AND P6, PT, R0, 0x50, P0 ;  /* 0x000000500000780c */ /* 0x000fc600007c4270 */
[----:B------:R-:W-:Y:S01]  /*13b40*/  @P3 STG.E desc[UR16][R6.64], R13 ;  /* 0x0000000d06003986 */ /* 0x000fe2000c101910 */
[----:B--2---:R-:W-:-:S03]  /*13b50*/  IMAD.WIDE.U32 R10, R11, 0x1c, R6 ;  /* 0x0000001c0b0a7825 */ /* 0x004fc600078e0006 */
[----:B------:R0:W-:Y:S02]  /*13b60*/  @P5 STG.E desc[UR16][R8.64+0x20], R15 ;  /* 0x0000200f08005986 */ /* 0x0001e4000c101910 */
[----:B------:R-:W-:Y:S02]  /*13b70*/  IADD3 R11, R11, UR8, RZ ;  /* 0x000000080b0b7c10 */ /* 0x000fe4000fffe0ff */
[----:B------:R2:W-:Y:S01]  /*13b80*/  @P1 STG.E desc[UR16][R6.64+0x20], R17 ;  /* 0x0000201106001986 */ /* 0x0005e2000c101910 */
[----:B------:R-:W-:Y:S02]  /*13b90*/  ISETP.GT.AND P1, PT, R0, 0x51, P0 ;  /* 0x000000510000780c */ /* 0x000fe40000724270 */
[----:B0-----:R-:W-:Y:S02]  /*13ba0*/  IADD3 R8, P3, R6, UR9, RZ ;  /* 0x0000000906087c10 */ /* 0x001fe4000ff7e0ff */
[----:B------:R-:W-:Y:S02]  /*13bb0*/  ISETP.GT.AND P5, PT, R0, 0x51, P2 ;  /* 0x000000510000780c */ /* 0x000fe400017a4270 */
[----:B------:R-:W-:-:S02]  /*13bc0*/  IADD3.X R9, R7, UR27, RZ, P3, !PT ;  /* 0x0000001b07097c10 */ /* 0x000fc40009ffe4ff */
[C---:B------:R-:W-:Y:S01]  /*13bd0*/  ISETP.GT.AND P3, PT, R0.reuse, 0x50, P2 ;  /* 0x000000500000780c */ /* 0x040fe20001764270 */
[----:B------:R0:W-:Y:S01]  /*13be0*/  @P6 STG.E desc[UR16][R10.64], R19 ;  /* 0x000000130a006986 */ /* 0x0001e2000c101910 */
[----:B------:R-:W-:Y:S01]  /*13bf0*/  ISETP.GT.AND P6, PT, R0, 0x58, P0 ;  /* 0x000000580000780c */ /* 0x000fe200007c4270 */
[----:B----4-:R-:W-:Y:S01]  /*13c00*/  FMUL R15, R18, UR18 ;  /* 0x00000012120f7c20 */ /* 0x010fe20008400000 */
[----:B--2---:R-:W-:-:S04]  /*13c10*/  IMAD.WIDE.U32 R6, R21, 0x1c, R8 ;  /* 0x0000001c15067825 */ /* 0x004fc800078e0008 */
[----:B------:R-:W-:Y:S01]  /*13c20*/  FMUL R17, R235, UR18 ;  /* 0x00000012eb117c20 */ /* 0x000fe20008400000 */
[----:B------:R-:W-:Y:S01]  /*13c30*/  FMUL R21, R234, UR18 ;  /* 0x00000012ea157c20 */ /* 0x000fe20008400000 */
[----:B------:R2:W-:Y:S01]  /*13c40*/  @P1 STG.E desc[UR16][R8.64], R15 ;  /* 0x0000000f08001986 */ /* 0x0005e2000c101910 */
[----:B------:R-:W-:Y:S01]  /*13c50*/  VIADD R7, R7, UR8 ;  /* 0x0000000807077c36 */ /* 0x000fe20008000000 */
[C---:B------:R-:W-:Y:S02]  /*13c60*/  ISETP.GT.AND P1, PT, R0.reuse, 0x59, P0 ;  /* 0x000000590000780c */ /* 0x040fe40000724270 */
[----:B------:R3:W-:Y:S01]  /*13c70*/  @P3 STG.E desc[UR16][R10.64+0x20], R17 ;  /* 0x000020110a003986 */ /* 0x0007e2000c101910 */
[----:B------:R-:W-:-:S03]  /*13c80*/  ISETP.GT.AND P3, PT, R0, 0x58, P2 ;  /* 0x000000580000780c */ /* 0x000fc60001764270 */
[----:B------:R4:W-:Y:S01]  /*13c90*/  @P5 STG.E desc[UR16][R8.64+0x20], R21 ;  /* 0x0000201508005986 */ /* 0x0009e2000c101910 */
[----:B------:R-:W-:Y:S01]  /*13ca0*/  IADD3 R12, P5, R8, UR9, RZ ;  /* 0x00000009080c7c10 */ /* 0x000fe2000ffbe0ff */
[----:B0-----:R-:W-:Y:S02]  /*13cb0*/  IMAD.U32 R19, RZ, RZ, UR26 ;  /* 0x0000001aff137e24 */ /* 0x001fe4000f8e00ff */
[----:B------:R-:W-:Y:S01]  /*13cc0*/  @P6 STG.E desc[UR16][R6.64], R23 ;  /* 0x0000001706006986 */ /* 0x000fe2000c101910 */
[C---:B------:R-:W-:Y:S02]  /*13cd0*/  ISETP.GT.AND P6, PT, R0.reuse, 0x59, P2 ;  /* 0x000000590000780c */ /* 0x040fe400017c4270 */
[----:B------:R-:W-:Y:S02]  /*13ce0*/  IADD3.X R13, R9, UR27, RZ, P5, !PT ;  /* 0x0000001b090d7c10 */ /* 0x000fe4000affe4ff */
[----:B------:R-:W-:Y:S01]  /*13cf0*/  ISETP.GT.AND P5, PT, R0, 0x60, P0 ;  /* 0x000000600000780c */ /* 0x000fe200007a4270 */
[----:B--2---:R-:W-:Y:S01]  /*13d00*/  FMUL R15, R233, UR18 ;  /* 0x00000012e90f7c20 */ /* 0x004fe20008400000 */
[----:B---3--:R-:W-:Y:S01]  /*13d10*/  FMUL R17, R232, UR18 ;  /* 0x00000012e8117c20 */ /* 0x008fe20008400000 */
[----:B----4-:R-:W-:-:S04]  /*13d20*/  IMAD.WIDE.U32 R8, R19, 0x1c, R12 ;  /* 0x0000001c13087825 */ /* 0x010fc800078e000c */
[----:B------:R-:W-:Y:S01]  /*13d30*/  FMUL R19, R231, UR18 ;  /* 0x00000012e7137c20 */ /* 0x000fe20008400000 */
[----:B------:R-:W-:Y:S01]  /*13d40*/  FMUL R21, R230, UR18 ;  /* 0x00000012e6157c20 */ /* 0x000fe20008400000 */
[----:B------:R-:W-:Y:S01]  /*13d50*/  @P1 STG.E desc[UR16][R12.64], R15 ;  /* 0x0000000f0c001986 */ /* 0x000fe2000c101910 */
[----:B------:R-:W-:Y:S01]  /*13d60*/  VIADD R9, R9, UR8 ;  /* 0x0000000809097c36 */ /* 0x000fe20008000000 */
[----:B------:R-:W-:Y:S02]  /*13d70*/  IADD3 R10, P1, R12, UR9, RZ ;  /* 0x000000090c0a7c10 */ /* 0x000fe4000ff3e0ff */
[----:B------:R0:W-:Y:S01]  /*13d80*/  @P3 STG.E desc[UR16][R6.64+0x20], R17 ;  /* 0x0000201106003986 */ /* 0x0001e2000c101910 */
[----:B------:R-:W-:-:S03]  /*13d90*/  ISETP.GT.AND P3, PT, R0, 0x61, P0 ;  /* 0x000000610000780c */ /* 0x000fc60000764270 */
[----:B------:R2:W-:Y:S01]  /*13da0*/  @P6 STG.E desc[UR16][R12.64+0x20], R19 ;  /* 0x000020130c006986 */ /* 0x0005e2000c101910 */
[C---:B------:R-:W-:Y:S02]  /*13db0*/  ISETP.GT.AND P6, PT, R0.reuse, 0x60, P2 ;  /* 0x000000600000780c */ /* 0x040fe400017c4270 */
[----:B------:R-:W-:Y:S01]  /*13dc0*/  IADD3.X R11, R13, UR27, RZ, P1, !PT ;  /* 0x0000001b0d0b7c10 */ /* 0x000fe20008ffe4ff */
[----:B------:R3:W-:Y:S01]  /*13dd0*/  @P5 STG.E desc[UR16][R8.64], R21 ;  /* 0x0000001508005986 */ /* 0x0007e2000c101910 */
[C---:B------:R-:W-:Y:S02]  /*13de0*/  ISETP.GT.AND P5, PT, R0.reuse, 0x61, P2 ;  /* 0x000000610000780c */ /* 0x040fe400017a4270 */
[----:B------:R-:W-:Y:S02]  /*13df0*/  ISETP.GT.AND P1, PT, R0, 0x68, P0 ;  /* 0x000000680000780c */ /* 0x000fe40000724270 */
[----:B0-----:R-:W-:Y:S01]  /*13e00*/  MOV R7, UR26 ;  /* 0x0000001a00077c02 */ /* 0x001fe20008000f00 */
[----:B------:R-:W-:Y:S01]  /*13e10*/  FMUL R17, R229, UR18 ;  /* 0x00000012e5117c20 */ /* 0x000fe20008400000 */
[----:B------:R-:W-:Y:S01]  /*13e20*/  FMUL R23, R227, UR18 ;  /* 0x00000012e3177c20 */ /* 0x000fe20008400000 */
[----:B--2---:R-:W-:-:S02]  /*13e30*/  FMUL R19, R228, UR18 ;  /* 0x00000012e4137c20 */ /* 0x004fc40008400000 */
[----:B------:R-:W-:Y:S01]  /*13e40*/  IMAD.WIDE.U32 R6, R7, 0x1c, R10 ;  /* 0x0000001c07067825 */ /* 0x000fe200078e000a */
[----:B------:R0:W-:Y:S03]  /*13e50*/  @P3 STG.E desc[UR16][R10.64], R17 ;  /* 0x000000110a003986 */ /* 0x0001e6000c101910 */
[----:B---3--:R-:W-:Y:S01]  /*13e60*/  FMUL R21, R226, UR18 ;  /* 0x00000012e2157c20 */ /* 0x008fe20008400000 */
[----:B------:R-:W-:Y:S02]  /*13e70*/  VIADD R15, R7, UR8 ;  /* 0x00000008070f7c36 */ /* 0x000fe40008000000 */
[----:B------:R-:W-:Y:S01]  /*13e80*/  IMAD.MOV.U32 R14, RZ, RZ, R6 ;  /* 0x000000ffff0e7224 */ /* 0x000fe200078e0006 */
[----:B------:R-:W-:Y:S01]  /*13e90*/  ISETP.GT.AND P3, PT, R0, 0x69, P0 ;  /* 0x000000690000780c */ /* 0x000fe20000764270 */
[----:B------:R2:W-:Y:S01]  /*13ea0*/  @P6 STG.E desc[UR16][R8.64+0x20], R19 ;  /* 0x0000201308006986 */ /* 0x0005e2000c101910 */
[----:B------:R-:W-:-:S03]  /*13eb0*/  IADD3 R12, P6, R10, UR9, RZ ;  /* 0x000000090a0c7c10 */ /* 0x000fc6000ffde0ff */
[----:B------:R3:W-:Y:S01]  /*13ec0*/  @P5 STG.E desc[UR16][R10.64+0x20], R23 ;  /* 0x000020170a005986 */ /* 0x0007e2000c101910 */
[----:B------:R-:W-:-:S03]  /*13ed0*/  ISETP.GT.AND P5, PT, R0, 0x68, P2 ;  /* 0x000000680000780c */ /* 0x000fc600017a4270 */
[----:B------:R4:W-:Y:S01]  /*13ee0*/  @P1 STG.E desc[UR16][R14.64], R21 ;  /* 0x000000150e001986 */ /* 0x0009e2000c101910 */
[C---:B------:R-:W-:Y:S01]  /*13ef0*/  ISETP.GT.AND P1, PT, R0.reuse, 0x69, P2 ;  /* 0x000000690000780c */ /* 0x040fe20001724270 */
[----:B0-----:R-:W-:Y:S01]  /*13f00*/  FMUL R17, R225, UR18 ;  /* 0x00000012e1117c20 */ /* 0x001fe20008400000 */
[----:B------:R-:W-:Y:S01]  /*13f10*/  IADD3.X R13, R11, UR27, RZ, P6, !PT ;  /* 0x0000001b0b0d7c10 */ /* 0x000fe2000b7fe4ff */
[----:B--2---:R-:W-:Y:S01]  /*13f20*/  IMAD.U32 R9, RZ, RZ, UR26 ;  /* 0x0000001aff097e24 */ /* 0x004fe2000f8e00ff */
[----:B------:R-:W-:Y:S01]  /*13f30*/  ISETP.GT.AND P6, PT, R0, 0x70, P0 ;  /* 0x000000700000780c */ /* 0x000fe200007c4270 */
[----:B------:R-:W-:Y:S01]  /*13f40*/  FMUL R19, R224, UR18 ;  /* 0x00000012e0137c20 */ /* 0x000fe20008400000 */
[----:B---3--:R-:W-:Y:S01]  /*13f50*/  FMUL R23, R223, UR18 ;  /* 0x00000012df177c20 */ /* 0x008fe20008400000 */
[----:B------:R0:W-:Y:S01]  /*13f60*/  @P3 STG.E desc[UR16][R12.64], R17 ;  /* 0x000000110c003986 */ /* 0x0001e2000c101910 */
[----:B------:R-:W-:Y:S01]  /*13f70*/  IADD3 R6, P3, R12, UR9, RZ ;  /* 0x000000090c067c10 */ /* 0x000fe2000ff7e0ff */
[----:B------:R-:W-:-:S02]  /*13f80*/  IMAD.WIDE.U32 R8, R9, 0x1c, R12 ;  /* 0x0000001c09087825 */ /* 0x000fc400078e000c */
[----:B------:R2:W-:Y:S02]  /*13f90*/  @P5 STG.E desc[UR16][R14.64+0x20], R19 ;  /* 0x000020130e005986 */ /* 0x0005e4000c101910 */
[----:B----4-:R-:W-:Y:S01]  /*13fa0*/  FMUL R21, R222, UR18 ;  /* 0x00000012de157c20 */ /* 0x010fe20008400000 */
[----:B------:R-:W-:Y:S01]  /*13fb0*/  IADD3.X R7, R13, UR27, RZ, P3, !PT ;  /* 0x0000001b0d077c10 */ /* 0x000fe20009ffe4ff */
[----:B------:R-:W-:Y:S01]  /*13fc0*/  IMAD.MOV.U32 R16, RZ, RZ, R8 ;  /* 0x000000ffff107224 */ /* 0x000fe200078e0008 */
[----:B------:R3:W-:Y:S01]  /*13fd0*/  @P1 STG.E desc[UR16][R12.64+0x20], R23 ;  /* 0x000020170c001986 */ /* 0x0007e2000c101910 */
[C---:B------:R-:W-:Y:S02]  /*13fe0*/  ISETP.GT.AND P1, PT, R0.reuse, 0x71, P0 ;  /* 0x000000710000780c */ /* 0x040fe40000724270 */
[C---:B------:R-:W-:Y:S01]  /*13ff0*/  ISETP.GT.AND P3, PT, R0.reuse, 0x70, P2 ;  /* 0x000000700000780c */ /* 0x040fe20001764270 */
[----:B0-----:R-:W-:Y:S01]  /*14000*/  VIADD R17, R9, UR8 ;  /* 0x0000000809117c36 */ /* 0x001fe20008000000 */
[----:B------:R-:W-:-:S02]  /*14010*/  ISETP.GT.AND P5, PT, R0, 0x71, P2 ;  /* 0x000000710000780c */ /* 0x000fc400017a4270 */
[----:B------:R-:W-:Y:S02]  /*14020*/  MOV R11, UR26 ;  /* 0x0000001a000b7c02 */ /* 0x000fe40008000f00 */
[----:B------:R0:W-:Y:S01]  /*14030*/  @P6 STG.E desc[UR16][R16.64], R21 ;  /* 0x0000001510006986 */ /* 0x0001e2000c101910 */
[----:B------:R-:W-:Y:S01]  /*14040*/  ISETP.GT.AND P6, PT, R0, 0x78, P0 ;  /* 0x000000780000780c */ /* 0x000fe200007c4270 */
[----:B--2---:R-:W-:Y:S01]  /*14050*/  FMUL R15, R220, UR18 ;  /* 0x00000012dc0f7c20 */ /* 0x004fe20008400000 */
[----:B---3--:R-:W-:Y:S01]  /*14060*/  FMUL R13, R221, UR18 ;  /* 0x00000012dd0d7c20 */ /* 0x008fe20008400000 */
[----:B------:R-:W-:-:S04]  /*14070*/  IMAD.WIDE.U32 R10, R11, 0x1c, R6 ;  /* 0x0000001c0b0a7825 */ /* 0x000fc800078e0006 */
[----:B------:R-:W-:Y:S01]  /*14080*/  FMUL R19, R219, UR18 ;  /* 0x00000012db137c20 */ /* 0x000fe20008400000 */
[----:B------:R-:W-:Y:S01]  /*14090*/  FMUL R23, R153, UR18 ;  /* 0x0000001299177c20 */ /* 0x000fe20008400000 */
[----:B------:R-:W-:Y:S01]  /*140a0*/  @P1 STG.E desc[UR16][R6.64], R13 ;  /* 0x0000000d06001986 */ /* 0x000fe2000c101910 */
[----:B------:R-:W-:Y:S01]  /*140b0*/  VIADD R9, R11, UR8 ;  /* 0x000000080b097c36 */ /* 0x000fe20008000000 */
[----:B------:R-:W-:Y:S02]  /*140c0*/  MOV R8, R10 ;  /* 0x0000000a00087202 */ /* 0x000fe40000000f00 */
[----:B------:R2:W-:Y:S01]  /*140d0*/  @P3 STG.E desc[UR16][R16.64+0x20], R15 ;  /* 0x0000200f10003986 */ /* 0x0005e2000c101910 */
[----:B------:R-:W-:-:S03]  /*140e0*/  ISETP.GT.AND P1, PT, R0, 0x79, P0 ;  /* 0x000000790000780c */ /* 0x000fc60000724270 */
[----:B------:R3:W-:Y:S01]  /*140f0*/  @P5 STG.E desc[UR16][R6.64+0x20], R19 ;  /* 0x0000201306005986 */ /* 0x0007e2000c101910 */
[----:B------:R-:W-:Y:S02]  /*14100*/  IADD3 R10, P5, R6, UR9, RZ ;  /* 0x00000009060a7c10 */ /* 0x000fe4000ffbe0ff */
[C---:B------:R-:W-:Y:S01]  /*14110*/  ISETP.GT.AND P3, PT, R0.reuse, 0x78, P2 ;  /* 0x000000780000780c */ /* 0x040fe20001764270 */
[----:B------:R4:W-:Y:S01]  /*14120*/  @P6 STG.E desc[UR16][R8.64], R23 ;  /* 0x0000001708006986 */ /* 0x0009e2000c101910 */
[C---:B------:R-:W-:Y:S01]  /*14130*/  ISETP.GT.AND P6, PT, R0.reuse, 0x79, P2 ;  /* 0x000000790000780c */ /* 0x040fe200017c4270 */
[----:B------:R-:W-:Y:S01]  /*14140*/  IMAD.U32 R153, RZ, RZ, UR26 ;  /* 0x0000001aff997e24 */ /* 0x000fe2000f8e00ff */
[----:B------:R-:W-:Y:S02]  /*14150*/  IADD3.X R11, R7, UR27, RZ, P5, !PT ;  /* 0x0000001b070b7c10 */ /* 0x000fe4000affe4ff */
[----:B------:R-:W-:Y:S01]  /*14160*/  ISETP.GT.AND P5, PT, R0, 0x80, P0 ;  /* 0x000000800000780c */ /* 0x000fe200007a4270 */
[----:B0-----:R-:W-:Y:S01]  /*14170*/  FMUL R21, R218, UR18 ;  /* 0x00000012da157c20 */ /* 0x001fe20008400000 */
[----:B--2---:R-:W-:Y:S01]  /*14180*/  FMUL R17, R217, UR18 ;  /* 0x00000012d9117c20 */ /* 0x004fe20008400000 */
[----:B---3--:R-:W-:-:S04]  /*14190*/  IMAD.WIDE.U32 R6, R153, 0x1c, R10 ;  /* 0x0000001c99067825 */ /* 0x008fc800078e000a */
[----:B------:R-:W-:Y:S01]  /*141a0*/  FMUL R19, R216, UR18 ;  /* 0x00000012d8137c20 */ /* 0x000fe20008400000 */
[----:B------:R0:W-:Y:S01]  /*141b0*/  @P1 STG.E desc[UR16][R10.64], R21 ;  /* 0x000000150a001986 */ /* 0x0001e2000c101910 */
[----:B------:R-:W-:Y:S02]  /*141c0*/  VIADD R15, R7, UR8 ;  /* 0x00000008070f7c36 */ /* 0x000fe40008000000 */
[----:B----4-:R-:W-:Y:S01]  /*141d0*/  FMUL R23, R215, UR18 ;  /* 0x00000012d7177c20 */ /* 0x010fe20008400000 */
[----:B------:R-:W-:Y:S01]  /*141e0*/  IMAD.MOV.U32 R14, RZ, RZ, R6 ;  /* 0x000000ffff0e7224 */ /* 0x000fe200078e0006 */
[----:B------:R-:W-:Y:S01]  /*141f0*/  @P3 STG.E desc[UR16][R8.64+0x20], R17 ;  /* 0x0000201108003986 */ /* 0x000fe2000c101910 */
[----:B------:R-:W-:Y:S02]  /*14200*/  IADD3 R12, P1, R10, UR9, RZ ;  /* 0x000000090a0c7c10 */ /* 0x000fe4000ff3e0ff */
[C---:B------:R-:W-:Y:S01]  /*14210*/  ISETP.GT.AND P3, PT, R0.reuse, 0x81, P0 ;  /* 0x000000810000780c */ /* 0x040fe20000764270 */
[----:B------:R2:W-:Y:S01]  /*14220*/  @P6 STG.E desc[UR16][R10.64+0x20], R19 ;  /* 0x000020130a006986 */ /* 0x0005e2000c101910 */
[----:B------:R-:W-:-:S02]  /*14230*/  ISETP.GT.AND P6, PT, R0, 0x80, P2 ;  /* 0x000000800000780c */ /* 0x000fc400017c4270 */
[----:B------:R-:W-:Y:S01]  /*14240*/  IADD3.X R13, R11, UR27, RZ, P1, !PT ;  /* 0x0000001b0b0d7c10 */ /* 0x000fe20008ffe4ff */
[----:B------:R3:W-:Y:S01]  /*14250*/  @P5 STG.E desc[UR16][R14.64], R23 ;  /* 0x000000170e005986 */ /* 0x0007e2000c101910 */
[C---:B------:R-:W-:Y:S02]  /*14260*/  ISETP.GT.AND P5, PT, R0.reuse, 0x81, P2 ;  /* 0x000000810000780c */ /* 0x040fe400017a4270 */
[----:B------:R-:W-:Y:S02]  /*14270*/  MOV R7, UR26 ;  /* 0x0000001a00077c02 */ /* 0x000fe40008000f00 */
[----:B------:R-:W-:Y:S01]  /*14280*/  ISETP.GT.AND P1, PT, R0, 0x88, P0 ;  /* 0x000000880000780c */ /* 0x000fe20000724270 */
[----:B0-----:R-:W-:Y:S02]  /*14290*/  FMUL R21, R214, UR18 ;  /* 0x00000012d6157c20 */ /* 0x001fe40008400000 */
[----:B------:R-:W-:-:S04]  /*142a0*/  IMAD.WIDE.U32 R6, R7, 0x1c, R12 ;  /* 0x0000001c07067825 */ /* 0x000fc800078e000c */
[----:B--2---:R-:W-:Y:S01]  /*142b0*/  FMUL R11, R213, UR18 ;  /* 0x00000012d50b7c20 */ /* 0x004fe20008400000 */
[----:B------:R-:W-:Y:S01]  /*142c0*/  FMUL R19, R212, UR18 ;  /* 0x00000012d4137c20 */ /* 0x000fe20008400000 */
[----:B------:R-:W-:Y:S01]  /*142d0*/  @P3 STG.E desc[UR16][R12.64], R21 ;  /* 0x000000150c003986 */ /* 0x000fe2000c101910 */
        /* <DEDUP_REMOVED lines=9> */
[----:B------:R-:W-:Y:S02]  /*14370*/  ISETP.GT.AND P1, PT, R0, 0x89, P2 ;  /* 0x000000890000780c */ /* 0x000fe40001724270 */
[----:B------:R-:W-:Y:S01]  /*14380*/  IADD3.X R9, R13, UR27, RZ, P6, !PT ;  /* 0x0000001b0d097c10 */ /* 0x000fe2000b7fe4ff */
[----:B0-----:R-:W-:Y:S01]  /*14390*/  FMUL R15, R210, UR18 ;  /* 0x00000012d20f7c20 */ /* 0x001fe20008400000 */
[----:B------:R-:W-:Y:S01]  /*143a0*/  FMUL R21, R209, UR18 ;  /* 0x00000012d1157c20 */ /* 0x000fe20008400000 */
[----:B------:R-:W-:Y:S01]  /*143b0*/  IMAD.U32 R7, RZ, RZ, UR26 ;  /* 0x0000001aff077e24 */ /* 0x000fe2000f8e00ff */
[----:B------:R-:W-:Y:S01]  /*143c0*/  ISETP.GT.AND P6, PT, R0, 0x90, P0 ;  /* 0x000000900000780c */ /* 0x000fe200007c4270 */
[----:B--2---:R-:W-:Y:S01]  /*143d0*/  FMUL R19, R208, UR18 ;  /* 0x00000012d0137c20 */ /* 0x004fe20008400000 */
[----:B------:R0:W-:Y:S01]  /*143e0*/  @P3 STG.E desc[UR16][R8.64], R15 ;  /* 0x0000000f08003986 */ /* 0x0001e2000c101910 */
[----:B------:R-:W-:Y:S01]  /*143f0*/  IADD3 R10, P3, R8, UR9, RZ ;  /* 0x00000009080a7c10 */ /* 0x000fe2000ff7e0ff */
[----:B------:R-:W-:-:S02]  /*14400*/  IMAD.WIDE.U32 R6, R7, 0x1c, R8 ;  /* 0x0000001c07067825 */ /* 0x000fc400078e0008 */
[----:B------:R2:W-:Y:S01]  /*14410*/  @P5 STG.E desc[UR16][R16.64+0x20], R21 ;  /* 0x0000201510005986 */ /* 0x0005e2000c101910 */
[----:B------:R-:W-:-:S03]  /*14420*/  IADD3.X R11, R9, UR27, RZ, P3, !PT ;  /* 0x0000001b090b7c10 */ /* 0x000fc60009ffe4ff */
[----:B------:R4:W-:Y:S01]  /*14430*/  @P1 STG.E desc[UR16][R8.64+0x20], R19 ;  /* 0x0000201308001986 */ /* 0x0009e2000c101910 */
[C---:B------:R-:W-:Y:S01]  /*14440*/  ISETP.GT.AND P1, PT, R0.reuse, 0x91, P0 ;  /* 0x000000910000780c */ /* 0x040fe20000724270 */
[----:B---3--:R-:W-:Y:S01]  /*14450*/  FMUL R23, R207, UR18 ;  /* 0x00000012cf177c20 */ /* 0x008fe20008400000 */
[C---:B------:R-:W-:Y:S01]  /*14460*/  ISETP.GT.AND P3, PT, R0.reuse, 0x90, P2 ;  /* 0x000000900000780c */ /* 0x040fe20001764270 */
[----:B0-----:R-:W-:Y:S01]  /*14470*/  VIADD R15, R7, UR8 ;  /* 0x00000008070f7c36 */ /* 0x001fe20008000000 */
[----:B------:R-:W-:Y:S01]  /*14480*/  ISETP.GT.AND P5, PT, R0, 0x91, P2 ;  /* 0x000000910000780c */ /* 0x000fe200017a4270 */
[----:B------:R-:W-:Y:S01]  /*14490*/  IMAD.MOV.U32 R14, RZ, RZ, R6 ;  /* 0x000000ffff0e7224 */ /* 0x000fe200078e0006 */
[----:B------:R-:W-:Y:S01]  /*144a0*/  MOV R13, UR26 ;  /* 0x0000001a000d7c02 */ /* 0x000fe20008000f00 */
[----:B--2---:R-:W-:-:S03]  /*144b0*/  FMUL R17, R205, UR18 ;  /* 0x00000012cd117c20 */ /* 0x004fc60008400000 */
[----:B------:R-:W-:Y:S01]  /*144c0*/  @P6 STG.E desc[UR16][R14.64], R23 ;  /* 0x000000170e006986 */ /* 0x000fe2000c101910 */
[----:B------:R-:W-:Y:S01]  /*144d0*/  ISETP.GT.AND P6, PT, R0, 0x98, P0 ;  /* 0x000000980000780c */ /* 0x000fe200007c4270 */
[----:B----4-:R-:W-:Y:S01]  /*144e0*/  FMUL R9, R206, UR18 ;  /* 0x00000012ce097c20 */ /* 0x010fe20008400000 */
[----:B------:R-:W-:Y:S01]  /*144f0*/  FMUL R19, R204, UR18 ;  /* 0x00000012cc137c20 */ /* 0x000fe20008400000 */
[----:B------:R-:W-:-:S03]  /*14500*/  IMAD.WIDE.U32 R12, R13, 0x1c, R10 ;  /* 0x0000001c0d0c7825 */ /* 0x000fc600078e000a */
[----:B------:R0:W-:Y:S01]  /*14510*/  @P1 STG.E desc[UR16][R10.64], R9 ;  /* 0x000000090a001986 */ /* 0x0001e2000c101910 */
[----:B------:R-:W-:Y:S02]  /*14520*/  VIADD R13, R13, UR8 ;  /* 0x000000080d0d7c36 */ /* 0x000fe40008000000 */
[----:B------:R-:W-:Y:S01]  /*14530*/  FMUL R21, R203, UR18 ;  /* 0x00000012cb157c20 */ /* 0x000fe20008400000 */
[----:B------:R2:W-:Y:S01]  /*14540*/  @P3 STG.E desc[UR16][R14.64+0x20], R17 ;  /* 0x000020110e003986 */ /* 0x0005e2000c101910 */
[----:B------:R-:W-:-:S03]  /*14550*/  ISETP.GT.AND P1, PT, R0, 0x99, P0 ;  /* 0x000000990000780c */ /* 0x000fc60000724270 */
[----:B------:R3:W-:Y:S01]  /*14560*/  @P5 STG.E desc[UR16][R10.64+0x20], R19 ;  /* 0x000020130a005986 */ /* 0x0007e2000c101910 */
[----:B------:R-:W-:Y:S02]  /*14570*/  IADD3 R6, P5, R10, UR9, RZ ;  /* 0x000000090a067c10 */ /* 0x000fe4000ffbe0ff */
[C---:B------:R-:W-:Y:S01]  /*14580*/  ISETP.GT.AND P3, PT, R0.reuse, 0x98, P2 ;  /* 0x000000980000780c */ /* 0x040fe20001764270 */
[----:B------:R-:W-:Y:S01]  /*14590*/  @P6 STG.E desc[UR16][R12.64], R21 ;  /* 0x000000150c006986 */ /* 0x000fe2000c101910 */
[----:B------:R-:W-:Y:S02]  /*145a0*/  IADD3.X R7, R11, UR27, RZ, P5, !PT ;  /* 0x0000001b0b077c10 */ /* 0x000fe4000affe4ff */
[C---:B------:R-:W-:Y:S02]  /*145b0*/  ISETP.GT.AND P6, PT, R0.reuse, 0x99, P2 ;  /* 0x000000990000780c */ /* 0x040fe400017c4270 */
[----:B------:R-:W-:Y:S01]  /*145c0*/  ISETP.GT.AND P5, PT, R0, 0xa0, P0 ;  /* 0x000000a00000780c */ /* 0x000fe200007a4270 */
[----:B0-----:R-:W-:-:S04]  /*145d0*/  IMAD.WIDE.U32 R8, R153, 0x1c, R6 ;  /* 0x0000001c99087825 */ /* 0x001fc800078e0006 */
[----:B------:R-:W-:Y:S01]  /*145e0*/  FMUL R23, R202, UR18 ;  /* 0x00000012ca177c20 */ /* 0x000fe20008400000 */
[----:B--2---:R-:W-:Y:S01]  /*145f0*/  FMUL R17, R201, UR18 ;  /* 0x00000012c9117c20 */ /* 0x004fe20008400000 */
[----:B---3--:R-:W-:Y:S01]  /*14600*/  FMUL R19, R200, UR18 ;  /* 0x00000012c8137c20 */ /* 0x008fe20008400000 */
[----:B------:R-:W-:Y:S01]  /*14610*/  IMAD.MOV.U32 R14, RZ, RZ, R8 ;  /* 0x000000ffff0e7224 */ /* 0x000fe200078e0008 */
[----:B------:R-:W-:Y:S01]  /*14620*/  IADD3 R15, R9, UR8, RZ ;  /* 0x00000008090f7c10 */ /* 0x000fe2000fffe0ff */
[----:B------:R-:W-:Y:S01]  /*14630*/  @P1 STG.E desc[UR16][R6.64], R23 ;  /* 0x0000001706001986 */ /* 0x000fe2000c101910 */
[----:B------:R-:W-:Y:S01]  /*14640*/  FMUL R9, R199, UR18 ;  /* 0x00000012c7097c20 */ /* 0x000fe20008400000 */
[----:B------:R-:W-:Y:S02]  /*14650*/  IADD3 R10, P1, R6, UR9, RZ ;  /* 0x00000009060a7c10 */ /* 0x000fe4000ff3e0ff */
[----:B------:R0:W-:Y:S01]  /*14660*/  @P3 STG.E desc[UR16][R12.64+0x20], R17 ;  /* 0x000020110c003986 */ /* 0x0001e2000c101910 */
[----:B------:R-:W-:-:S02]  /*14670*/  ISETP.GT.AND P3, PT, R0, 0xa1, P0 ;  /* 0x000000a10000780c */ /* 0x000fc40000764270 */
[----:B------:R-:W-:Y:S01]  /*14680*/  IADD3.X R11, R7, UR27, RZ, P1, !PT ;  /* 0x0000001b070b7c10 */ /* 0x000fe20008ffe4ff */
[----:B------:R2:W-:Y:S01]  /*14690*/  @P6 STG.E desc[UR16][R6.64+0x20], R19 ;  /* 0x0000201306006986 */ /* 0x0005e2000c101910 */
[----:B------:R-:W-:-:S03]  /*146a0*/  ISETP.GT.AND P6, PT, R0, 0xa0, P2 ;  /* 0x000000a00000780c */ /* 0x000fc600017c4270 */
[----:B------:R3:W-:Y:S01]  /*146b0*/  @P5 STG.E desc[UR16][R14.64], R9 ;  /* 0x000000090e005986 */ /* 0x0007e2000c101910 */
[C---:B------:R-:W-:Y:S02]  /*146c0*/  ISETP.GT.AND P5, PT, R0.reuse, 0xa1, P2 ;  /* 0x000000a10000780c */ /* 0x040fe400017a4270 */
[----:B------:R-:W-:Y:S01]  /*146d0*/  ISETP.GT.AND P1, PT, R0, 0xa8, P0 ;  /* 0x000000a80000780c */ /* 0x000fe20000724270 */
[----:B0-----:R-:W-:Y:S02]  /*146e0*/  IMAD.U32 R13, RZ, RZ, UR26 ;  /* 0x0000001aff0d7e24 */ /* 0x001fe4000f8e00ff */
[----:B------:R-:W-:Y:S02]  /*146f0*/  FMUL R17, R198, UR18 ;  /* 0x00000012c6117c20 */ /* 0x000fe40008400000 */
[----:B--2---:R-:W-:-:S04]  /*14700*/  IMAD.WIDE.U32 R6, R13, 0x1c, R10 ;  /* 0x0000001c0d067825 */ /* 0x004fc800078e000a */
[----:B------:R-:W-:Y:S01]  /*14710*/  FMUL R19, R197, UR18 ;  /* 0x00000012c5137c20 */ /* 0x000fe20008400000 */
[----:B------:R-:W-:Y:S01]  /*14720*/  FMUL R21, R196, UR18 ;  /* 0x00000012c4157c20 */ /* 0x000fe20008400000 */
[----:B------:R-:W-:Y:S01]  /*14730*/  FMUL R23, R195, UR18 ;  /* 0x00000012c3177c20 */ /* 0x000fe20008400000 */
[----:B------:R-:W-:Y:S01]  /*14740*/  VIADD R13, R7, UR8 ;  /* 0x00000008070d7c36 */ /* 0x000fe20008000000 */
[----:B------:R-:W-:Y:S01]  /*14750*/  MOV R12, R6 ;  /* 0x00000006000c7202 */ /* 0x000fe20000000f00 */
[----:B------:R-:W-:Y:S01]  /*14760*/  @P3 STG.E desc[UR16][R10.64], R17 ;  /* 0x000000110a003986 */ /* 0x000fe2000c101910 */
[----:B------:R-:W-:-:S03]  /*14770*/  ISETP.GT.AND P3, PT, R0, 0xa9, P0 ;  /* 0x000000a90000780c */ /* 0x000fc60000764270 */
[----:B------:R0:W-:Y:S01]  /*14780*/  @P6 STG.E desc[UR16][R14.64+0x20], R19 ;  /* 0x000020130e006986 */ /* 0x0001e2000c101910 */
[----:B------:R-:W-:-:S03]  /*14790*/  IADD3 R8, P6, R10, UR9, RZ ;  /* 0x000000090a087c10 */ /* 0x000fc6000ffde0ff */
[----:B------:R2:W-:Y:S01]  /*147a0*/  @P5 STG.E desc[UR16][R10.64+0x20], R21 ;  /* 0x000020150a005986 */ /* 0x0005e2000c101910 */
[----:B------:R-:W-:-:S03]  /*147b0*/  ISETP.GT.AND P5, PT, R0, 0xa8, P2 ;  /* 0x000000a80000780c */ /* 0x000fc600017a4270 */
[----:B------:R-:W-:Y:S01]  /*147c0*/  @P1 STG.E desc[UR16][R12.64], R23 ;  /* 0x000000170c001986 */ /* 0x000fe2000c101910 */
[----:B------:R-:W-:Y:S02]  /*147d0*/  ISETP.GT.AND P1, PT, R0, 0xa9, P2 ;  /* 0x000000a90000780c */ /* 0x000fe40001724270 */
[----:B---3--:R-:W-:Y:S01]  /*147e0*/  IADD3.X R9, R11, UR27, RZ, P6, !PT ;  /* 0x0000001b0b097c10 */ /* 0x008fe2000b7fe4ff */
[----:B0-----:R-:W-:Y:S01]  /*147f0*/  FMUL R15, R194, UR18 ;  /* 0x00000012c20f7c20 */ /* 0x001fe20008400000 */
[----:B------:R-:W-:Y:S02]  /*14800*/  IMAD.U32 R7, RZ, RZ, UR26 ;  /* 0x0000001aff077e24 */ /* 0x000fe4000f8e00ff */
[----:B------:R-:W-:Y:S01]  /*14810*/  FMUL R17, R193, UR18 ;  /* 0x00000012c1117c20 */ /* 0x000fe20008400000 */
[----:B------:R-:W-:Y:S01]  /*14820*/  ISETP.GT.AND P6, PT, R0, 0xb0, P0 ;  /* 0x000000b00000780c */ /* 0x000fe200007c4270 */
[----:B------:R-:W-:Y:S01]  /*14830*/  FMUL R19, R192, UR18 ;  /* 0x00000012c0137c20 */ /* 0x000fe20008400000 */
[----:B------:R0:W-:Y:S01]  /*14840*/  @P3 STG.E desc[UR16][R8.64], R15 ;  /* 0x0000000f08003986 */ /* 0x0001e2000c101910 */
[----:B--2---:R-:W-:Y:S01]  /*14850*/  IADD3 R10, P3, R8, UR9, RZ ;  /* 0x00000009080a7c10 */ /* 0x004fe2000ff7e0ff */
[----:B------:R-:W-:-:S02]  /*14860*/  IMAD.WIDE.U32 R6, R7, 0x1c, R8 ;  /* 0x0000001c07067825 */ /* 0x000fc400078e0008 */
[----:B------:R-:W-:Y:S01]  /*14870*/  @P5 STG.E desc[UR16][R12.64+0x20], R17 ;  /* 0x000020110c005986 */ /* 0x000fe2000c101910 */
[----:B------:R-:W-:Y:S01]  /*14880*/  IADD3.X R11, R9, UR27, RZ, P3, !PT ;  /* 0x0000001b090b7c10 */ /* 0x000fe20009ffe4ff */
[----:B------:R-:W-:Y:S02]  /*14890*/  FMUL R21, R191, UR18 ;  /* 0x00000012bf157c20 */ /* 0x000fe40008400000 */
[----:B------:R2:W-:Y:S01]  /*148a0*/  @P1 STG.E desc[UR16][R8.64+0x20], R19 ;  /* 0x0000201308001986 */ /* 0x0005e2000c101910 */
[C---:B------:R-:W-:Y:S02]  /*148b0*/  ISETP.GT.AND P1, PT, R0.reuse, 0xb1, P0 ;  /* 0x000000b10000780c */ /* 0x040fe40000724270 */
[C---:B------:R-:W-:Y:S01]  /*148c0*/  ISETP.GT.AND P3, PT, R0.reuse, 0xb0, P2 ;  /* 0x000000b00000780c */ /* 0x040fe20001764270 */
[----:B0-----:R-:W-:Y:S01]  /*148d0*/  VIADD R15, R7, UR8 ;  /* 0x00000008070f7c36 */ /* 0x001fe20008000000 */
[----:B------:R-:W-:Y:S02]  /*148e0*/  MOV R14, R6 ;  /* 0x00000006000e7202 */ /* 0x000fe40000000f00 */
[----:B------:R-:W-:Y:S01]  /*148f0*/  ISETP.GT.AND P5, PT, R0, 0xb1, P2 ;  /* 0x000000b10000780c */ /* 0x000fe200017a4270 */
[----:B------:R-:W-:-:S02]  /*14900*/  IMAD.U32 R23, RZ, RZ, UR26 ;  /* 0x0000001aff177e24 */ /* 0x000fc4000f8e00ff */
[----:B------:R-:W-:Y:S01]  /*14910*/  @P6 STG.E desc[UR16][R14.64], R21 ;  /* 0x000000150e006986 */ /* 0x000fe2000c101910 */
[----:B------:R-:W-:Y:S01]  /*14920*/  ISETP.GT.AND P6, PT, R0, 0xb8, P0 ;  /* 0x000000b80000780c */ /* 0x000fe200007c4270 */
[----:B--2---:R-:W-:Y:S01]  /*14930*/  FMUL R9, R190, UR18 ;  /* 0x00000012be097c20 */ /* 0x004fe20008400000 */
[----:B------:R-:W-:Y:S01]  /*14940*/  FMUL R17, R189, UR18 ;  /* 0x00000012bd117c20 */ /* 0x000fe20008400000 */
[----:B------:R-:W-:Y:S01]  /*14950*/  FMUL R19, R188, UR18 ;  /* 0x00000012bc137c20 */ /* 0x000fe20008400000 */
[----:B------:R-:W-:Y:S02]  /*14960*/  IMAD.WIDE.U32 R12, R23, 0x1c, R10 ;  /* 0x0000001c170c7825 */ /* 0x000fe400078e000a */
[----:B------:R0:W-:Y:S02]  /*14970*/  @P1 STG.E desc[UR16][R10.64], R9 ;  /* 0x000000090a001986 */ /* 0x0001e4000c101910 */
[----:B------:R-:W-:Y:S01]  /*14980*/  FMUL R23, R187, UR18 ;  /* 0x00000012bb177c20 */ /* 0x000fe20008400000 */
[----:B------:R-:W-:Y:S01]  /*14990*/  VIADD R13, R13, UR8 ;  /* 0x000000080d0d7c36 */ /* 0x000fe20008000000 */
        /* <DEDUP_REMOVED lines=13> */
[----:B------:R-:W-:Y:S02]  /*14a70*/  VIADD R15, R9, UR8 ;  /* 0x00000008090f7c36 */ /* 0x000fe40008000000 */
[----:B------:R-:W-:Y:S01]  /*14a80*/  FMUL R9, R183, UR18 ;  /* 0x00000012b7097c20 */ /* 0x000fe20008400000 */
[----:B------:R-:W-:Y:S01]  /*14a90*/  IMAD.MOV.U32 R14, RZ, RZ, R8 ;  /* 0x000000ffff0e7224 */ /* 0x000fe200078e0008 */
[----:B------:R-:W-:Y:S01]  /*14aa0*/  @P1 STG.E desc[UR16][R6.64], R21 ;  /* 0x0000001506001986 */ /* 0x000fe2000c101910 */
[----:B------:R-:W-:-:S03]  /*14ab0*/  IADD3 R10, P1, R6, UR9, RZ ;  /* 0x00000009060a7c10 */ /* 0x000fc6000ff3e0ff */
        /* <DEDUP_REMOVED lines=12> */
[----:B------:R-:W-:-:S04]  /*14b80*/  IMAD.WIDE.U32 R6, R13, 0x1c, R10 ;  /* 0x0000001c0d067825 */ /* 0x000fc800078e000a */
[----:B------:R-:W-:Y:S01]  /*14b90*/  FMUL R23, R179, UR18 ;  /* 0x00000012b3177c20 */ /* 0x000fe20008400000 */
[----:B------:R-:W-:Y:S01]  /*14ba0*/  @P3 STG.E desc[UR16][R10.64], R17 ;  /* 0x000000110a003986 */ /* 0x000fe2000c101910 */
[----:B------:R-:W-:Y:S02]  /*14bb0*/  VIADD R13, R7, UR8 ;  /* 0x00000008070d7c36 */ /* 0x000fe40008000000 */
[----:B------:R-:W-:Y:S01]  /*14bc0*/  IMAD.MOV.U32 R12, RZ, RZ, R6 ;  /* 0x000000ffff0c7224 */ /* 0x000fe200078e0006 */
[----:B------:R-:W-:Y:S01]  /*14bd0*/  ISETP.GT.AND P3, PT, R0, 0xc9, P0 ;  /* 0x000000c90000780c */ /* 0x000fe20000764270 */
        /* <DEDUP_REMOVED lines=8> */
[----:B------:R-:W-:Y:S01]  /*14c60*/  FMUL R17, R177, UR18 ;  /* 0x00000012b1117c20 */ /* 0x000fe20008400000 */
[----:B------:R-:W-:Y:S02]  /*14c70*/  IMAD.U32 R7, RZ, RZ, UR26 ;  /* 0x0000001aff077e24 */ /* 0x000fe4000f8e00ff */
[----:B------:R-:W-:Y:S01]  /*14c80*/  FMUL R19, R176, UR18 ;  /* 0x00000012b0137c20 */ /* 0x000fe20008400000 */
[----:B------:R-:W-:Y:S01]  /*14c90*/  ISETP.GT.AND P6, PT, R0, 0xd0, P0 ;  /* 0x000000d00000780c */ /* 0x000fe200007c4270 */
[----:B------:R0:W-:Y:S01]  /*14ca0*/  @P3 STG.E desc[UR16][R8.64], R15 ;  /* 0x0000000f08003986 */ /* 0x0001e2000c101910 */
[----:B--2---:R-:W-:Y:S01]  /*14cb0*/  IADD3 R10, P3, R8, UR9, RZ ;  /* 0x00000009080a7c10 */ /* 0x004fe2000ff7e0ff */
[----:B------:R-:W-:-:S02]  /*14cc0*/  IMAD.WIDE.U32 R6, R7, 0x1c, R8 ;  /* 0x0000001c07067825 */ /* 0x000fc400078e0008 */
[----:B------:R2:W-:Y:S01]  /*14cd0*/  @P5 STG.E desc[UR16][R12.64+0x20], R17 ;  /* 0x000020110c005986 */ /* 0x0005e2000c101910 */
[----:B------:R-:W-:-:S03]  /*14ce0*/  IADD3.X R11, R9, UR27, RZ, P3, !PT ;  /* 0x0000001b090b7c10 */ /* 0x000fc60009ffe4ff */
[----:B------:R3:W-:Y:S01]  /*14cf0*/  @P1 STG.E desc[UR16][R8.64+0x20], R19 ;  /* 0x0000201308001986 */ /* 0x0007e2000c101910 */
[C---:B------:R-:W-:Y:S01]  /*14d00*/  ISETP.GT.AND P1, PT, R0.reuse, 0xd1, P0 ;  /* 0x000000d10000780c */ /* 0x040fe20000724270 */
[----:B------:R-:W-:Y:S01]  /*14d10*/  FMUL R21, R175, UR18 ;  /* 0x00000012af157c20 */ /* 0x000fe20008400000 */
        /* <DEDUP_REMOVED lines=8> */
[----:B---3--:R-:W-:Y:S01]  /*14da0*/  FMUL R9, R174, UR18 ;  /* 0x00000012ae097c20 */ /* 0x008fe20008400000 */
[----:B------:R-:W-:Y:S01]  /*14db0*/  FMUL R19, R172, UR18 ;  /* 0x00000012ac137c20 */ /* 0x000fe20008400000 */
[----:B------:R-:W-:-:S03]  /*14dc0*/  IMAD.WIDE.U32 R12, R23, 0x1c, R10 ;  /* 0x0000001c170c7825 */ /* 0x000fc600078e000a */
[----:B------:R0:W-:Y:S01]  /*14dd0*/  @P1 STG.E desc[UR16][R10.64], R9 ;  /* 0x000000090a001986 */ /* 0x0001e2000c101910 */
[----:B------:R-:W-:Y:S02]  /*14de0*/  VIADD R13, R13, UR8 ;  /* 0x000000080d0d7c36 */ /* 0x000fe40008000000 */
[----:B------:R-:W-:Y:S01]  /*14df0*/  FMUL R23, R171, UR18 ;  /* 0x00000012ab177c20 */ /* 0x000fe20008400000 */
[----:B------:R2:W-:Y:S04]  /*14e00*/  @P3 STG.E desc[UR16][R14.64+0x20], R17 ;  /* 0x000020110e003986 */ /* 0x0005e8000c101910 */
[----:B------:R3:W-:Y:S01]  /*14e10*/  @P5 STG.E desc[UR16][R10.64+0x20], R19 ;  /* 0x000020130a005986 */ /* 0x0007e2000c101910 */
[----:B------:R-:W-:Y:S02]  /*14e20*/  IADD3 R6, P5, R10, UR9, RZ ;  /* 0x000000090a067c10 */ /* 0x000fe4000ffbe0ff */
[----:B------:R-:W-:Y:S01]  /*14e30*/  ISETP.GT.AND P1, PT, R0, 0xd9, P0 ;  /* 0x000000d90000780c */ /* 0x000fe20000724270 */
[----:B------:R-:W-:Y:S01]  /*14e40*/  @P6 STG.E desc[UR16][R12.64], R23 ;  /* 0x000000170c006986 */ /* 0x000fe2000c101910 */
[----:B------:R-:W-:-:S02]  /*14e50*/  IADD3.X R7, R11, UR27, RZ, P5, !PT ;  /* 0x0000001b0b077c10 */ /* 0x000fc4000affe4ff */
[C---:B------:R-:W-:Y:S02]  /*14e60*/  ISETP.GT.AND P3, PT, R0.reuse, 0xd8, P2 ;  /* 0x000000d80000780c */ /* 0x040fe40001764270 */
        /* <DEDUP_REMOVED lines=8> */
[----:B------:R-:W-:Y:S01]  /*14ef0*/  FMUL R9, R167, UR18 ;  /* 0x00000012a7097c20 */ /* 0x000fe20008400000 */
[----:B------:R-:W-:Y:S01]  /*14f00*/  @P1 STG.E desc[UR16][R6.64], R21 ;  /* 0x0000001506001986 */ /* 0x000fe2000c101910 */
[----:B------:R-:W-:-:S03]  /*14f10*/  ISETP.GT.AND P1, PT, R0, 0xe1, P0 ;  /* 0x000000e10000780c */ /* 0x000fc60000724270 */
[----:B------:R0:W-:Y:S01]  /*14f20*/  @P3 STG.E desc[UR16][R12.64+0x20], R17 ;  /* 0x000020110c003986 */ /* 0x0001e2000c101910 */
[----:B------:R-:W-:-:S03]  /*14f30*/  IADD3 R10, P3, R6, UR9, RZ ;  /* 0x00000009060a7c10 */ /* 0x000fc6000ff7e0ff */
[----:B------:R2:W-:Y:S01]  /*14f40*/  @P6 STG.E desc[UR16][R6.64+0x20], R19 ;  /* 0x0000201306006986 */ /* 0x0005e2000c101910 */
[----:B------:R-:W-:-:S03]  /*14f50*/  ISETP.GT.AND P6, PT, R0, 0xe0, P2 ;  /* 0x000000e00000780c */ /* 0x000fc600017c4270 */
[----:B------:R-:W-:Y:S01]  /*14f60*/  @P5 STG.E desc[UR16][R14.64], R9 ;  /* 0x000000090e005986 */ /* 0x000fe2000c101910 */
[C---:B------:R-:W-:Y:S02]  /*14f70*/  ISETP.GT.AND P5, PT, R0.reuse, 0xe1, P2 ;  /* 0x000000e10000780c */ /* 0x040fe400017a4270 */
[----:B------:R-:W-:Y:S01]  /*14f80*/  IADD3.X R11, R7, UR27, RZ, P3, !PT ;  /* 0x0000001b070b7c10 */ /* 0x000fe20009ffe4ff */
[----:B0-----:R-:W-:Y:S01]  /*14f90*/  IMAD.U32 R13, RZ, RZ, UR26 ;  /* 0x0000001aff0d7e24 */ /* 0x001fe2000f8e00ff */
[----:B------:R-:W-:Y:S01]  /*14fa0*/  ISETP.GT.AND P3, PT, R0, 0xe8, P0 ;  /* 0x000000e80000780c */ /* 0x000fe20000764270 */
[----:B------:R-:W-:Y:S01]  /*14fb0*/  FMUL R17, R166, UR18 ;  /* 0x00000012a6117c20 */ /* 0x000fe20008400000 */
[----:B------:R-:W-:Y:S01]  /*14fc0*/  FMUL R21, R164, UR18 ;  /* 0x00000012a4157c20 */ /* 0x000fe20008400000 */
[----:B--2---:R-:W-:Y:S01]  /*14fd0*/  FMUL R19, R165, UR18 ;  /* 0x00000012a5137c20 */ /* 0x004fe20008400000 */
[----:B------:R-:W-:-:S04]  /*14fe0*/  IMAD.WIDE.U32 R6, R13, 0x1c, R10 ;  /* 0x0000001c0d067825 */ /* 0x000fc800078e000a */
[----:B------:R-:W-:Y:S01]  /*14ff0*/  FMUL R23, R163, UR18 ;  /* 0x00000012a3177c20 */ /* 0x000fe20008400000 */
[----:B------:R0:W-:Y:S01]  /*15000*/  @P1 STG.E desc[UR16][R10.64], R17 ;  /* 0x000000110a001986 */ /* 0x0001e2000c101910 */
[C---:B------:R-:W-:Y:S01]  /*15010*/  ISETP.GT.AND P1, PT, R0.reuse, 0xe9, P0 ;  /* 0x000000e90000780c */ /* 0x040fe20000724270 */
[----:B------:R-:W-:Y:S01]  /*15020*/  VIADD R13, R7, UR8 ;  /* 0x00000008070d7c36 */ /* 0x000fe20008000000 */
[----:B------:R-:W-:Y:S01]  /*15030*/  MOV R12, R6 ;  /* 0x00000006000c7202 */ /* 0x000fe20000000f00 */
[----:B------:R2:W-:Y:S04]  /*15040*/  @P6 STG.E desc[UR16][R14.64+0x20], R19 ;  /* 0x000020130e006986 */ /* 0x0005e8000c101910 */
[----:B------:R3:W-:Y:S01]  /*15050*/  @P5 STG.E desc[UR16][R10.64+0x20], R21 ;  /* 0x000020150a005986 */ /* 0x0007e2000c101910 */
[----:B------:R-:W-:-:S02]  /*15060*/  ISETP.GT.AND P5, PT, R0, 0xe8, P2 ;  /* 0x000000e80000780c */ /* 0x000fc400017a4270 */
[----:B------:R-:W-:Y:S01]  /*15070*/  IADD3 R8, P6, R10, UR9, RZ ;  /* 0x000000090a087c10 */ /* 0x000fe2000ffde0ff */
[----:B------:R-:W-:Y:S01]  /*15080*/  @P3 STG.E desc[UR16][R12.64], R23 ;  /* 0x000000170c003986 */ /* 0x000fe2000c101910 */
[----:B------:R-:W-:Y:S01]  /*15090*/  ISETP.GT.AND P3, PT, R0, 0xe9, P2 ;  /* 0x000000e90000780c */ /* 0x000fe20001764270 */
[----:B0-----:R-:W-:Y:S01]  /*150a0*/  FMUL R17, R161, UR18 ;  /* 0x00000012a1117c20 */ /* 0x001fe20008400000 */
[----:B------:R-:W-:Y:S01]  /*150b0*/  IADD3.X R9, R11, UR27, RZ, P6, !PT ;  /* 0x0000001b0b097c10 */ /* 0x000fe2000b7fe4ff */
[----:B--2---:R-:W-:Y:S01]  /*150c0*/  FMUL R15, R162, UR18 ;  /* 0x00000012a20f7c20 */ /* 0x004fe20008400000 */
[----:B------:R-:W-:-:S04]  /*150d0*/  FMUL R19, R160, UR18 ;  /* 0x00000012a0137c20 */ /* 0x000fc80008400000 */
[----:B------:R0:W-:Y:S04]  /*150e0*/  @P1 STG.E desc[UR16][R8.64], R15 ;  /* 0x0000000f08001986 */ /* 0x0001e8000c101910 */
[----:B------:R2:W-:Y:S01]  /*150f0*/  @P5 STG.E desc[UR16][R12.64+0x20], R17 ;  /* 0x000020110c005986 */ /* 0x0005e2000c101910 */
[----:B---3--:R-:W-:Y:S01]  /*15100*/  IADD3 R10, P5, R8, UR9, RZ ;  /* 0x00000009080a7c10 */ /* 0x008fe2000ffbe0ff */
[----:B------:R-:W-:Y:S01]  /*15110*/  IMAD.U32 R7, RZ, RZ, UR26 ;  /* 0x0000001aff077e24 */ /* 0x000fe2000f8e00ff */
[C---:B------:R-:W-:Y:S01]  /*15120*/  ISETP.GT.AND P1, PT, R0.reuse, 0xf0, P0 ;  /* 0x000000f00000780c */ /* 0x040fe20000724270 */
[----:B------:R3:W-:Y:S01]  /*15130*/  @P3 STG.E desc[UR16][R8.64+0x20], R19 ;  /* 0x0000201308003986 */ /* 0x0007e2000c101910 */
[----:B------:R-:W-:Y:S02]  /*15140*/  ISETP.GT.AND P3, PT, R0, 0xf1, P0 ;  /* 0x000000f10000780c */ /* 0x000fe40000764270 */
[----:B------:R-:W-:-:S02]  /*15150*/  IADD3.X R11, R9, UR27, RZ, P5, !PT ;  /* 0x0000001b090b7c10 */ /* 0x000fc4000affe4ff */
[C---:B------:R-:W-:Y:S01]  /*15160*/  ISETP.GT.AND P5, PT, R0.reuse, 0xf0, P2 ;  /* 0x000000f00000780c */ /* 0x040fe200017a4270 */
[----:B------:R-:W-:Y:S01]  /*15170*/  IMAD.WIDE.U32 R6, R7, 0x1c, R8 ;  /* 0x0000001c07067825 */ /* 0x000fe200078e0008 */
[----:B------:R-:W-:-:S03]  /*15180*/  ISETP.GT.AND P6, PT, R0, 0xf1, P2 ;  /* 0x000000f10000780c */ /* 0x000fc600017c4270 */
[----:B0-----:R-:W-:Y:S02]  /*15190*/  IMAD.U32 R15, RZ, RZ, UR26 ;  /* 0x0000001aff0f7e24 */ /* 0x001fe4000f8e00ff */
[----:B------:R-:W-:Y:S01]  /*151a0*/  FMUL R21, R159, UR18 ;  /* 0x000000129f157c20 */ /* 0x000fe20008400000 */
[----:B------:R-:W-:Y:S02]  /*151b0*/  VIADD R7, R7, UR8 ;  /* 0x0000000807077c36 */ /* 0x000fe40008000000 */
[----:B--2---:R-:W-:-:S04]  /*151c0*/  IMAD.WIDE.U32 R12, R15, 0x1c, R10 ;  /* 0x0000001c0f0c7825 */ /* 0x004fc800078e000a */
[----:B------:R-:W-:Y:S01]  /*151d0*/  FMUL R15, R158, UR18 ;  /* 0x000000129e0f7c20 */ /* 0x000fe20008400000 */
[----:B------:R-:W-:Y:S01]  /*151e0*/  FMUL R17, R157, UR18 ;  /* 0x000000129d117c20 */ /* 0x000fe20008400000 */
[----:B---3--:R-:W-:Y:S01]  /*151f0*/  FMUL R19, R156, UR18 ;  /* 0x000000129c137c20 */ /* 0x008fe20008400000 */
[----:B------:R-:W-:Y:S01]  /*15200*/  @P1 STG.E desc[UR16][R6.64], R21 ;  /* 0x0000001506001986 */ /* 0x000fe2000c101910 */
[----:B------:R-:W-:-:S03]  /*15210*/  ISETP.GT.AND P1, PT, R0, 0xf8, P0 ;  /* 0x000000f80000780c */ /* 0x000fc60000724270 */
[----:B------:R0:W-:Y:S01]  /*15220*/  @P3 STG.E desc[UR16][R10.64], R15 ;  /* 0x0000000f0a003986 */ /* 0x0001e2000c101910 */
[----:B------:R-:W-:-:S03]  /*15230*/  ISETP.GT.AND P0, PT, R0, 0xf9, P0 ;  /* 0x000000f90000780c */ /* 0x000fc60000704270 */
[----:B------:R-:W-:Y:S01]  /*15240*/  @P5 STG.E desc[UR16][R6.64+0x20], R17 ;  /* 0x0000201106005986 */ /* 0x000fe2000c101910 */
[----:B------:R-:W-:-:S03]  /*15250*/  ISETP.GT.AND P5, PT, R0, 0xf8, P2 ;  /* 0x000000f80000780c */ /* 0x000fc600017a4270 */
[----:B------:R2:W-:Y:S01]  /*15260*/  @P6 STG.E desc[UR16][R10.64+0x20], R19 ;  /* 0x000020130a006986 */ /* 0x0005e2000c101910 */
[----:B------:R-:W-:Y:S02]  /*15270*/  IADD3 R8, P6, R10, UR9, RZ ;  /* 0x000000090a087c10 */ /* 0x000fe4000ffde0ff */
[----:B------:R-:W-:Y:S02]  /*15280*/  ISETP.GT.AND P2, PT, R0, 0xf9, P2 ;  /* 0x000000f90000780c */ /* 0x000fe40001744270 */
[----:B------:R-:W-:Y:S01]  /*15290*/  ISETP.GT.AND P3, PT, R154, 0x80, PT ;  /* 0x000000809a00780c */ /* 0x000fe20003f64270 */
[----:B------:R-:W-:Y:S01]  /*152a0*/  FMUL R23, R155, UR18 ;  /* 0x000000129b177c20 */ /* 0x000fe20008400000 */
[----:B------:R-:W-:Y:S02]  /*152b0*/  IADD3.X R9, R11, UR27, RZ, P6, !PT ;  /* 0x0000001b0b097c10 */ /* 0x000fe4000b7fe4ff */
[----:B------:R-:W-:Y:S02]  /*152c0*/  IADD3 R13, R13, UR8, RZ ;  /* 0x000000080d0d7c10 */ /* 0x000fe4000fffe0ff */
[----:B------:R-:W-:Y:S01]  /*152d0*/  ISETP.GT.AND P6, PT, R0, RZ, P3 ;  /* 0x000000ff0000720c */ /* 0x000fe20001fc4270 */
[----:B0-----:R-:W-:Y:S01]  /*152e0*/  FMUL R15, R152, UR18 ;  /* 0x00000012980f7c20 */ /* 0x001fe20008400000 */
[----:B--2---:R-:W-:Y:S01]  /*152f0*/  FMUL R11, R22, UR18 ;  /* 0x00000012160b7c20 */ /* 0x004fe20008400000 */
[----:B------:R-:W-:Y:S01]  /*15300*/  FMUL R17, R20, UR18 ;  /* 0x0000001214117c20 */ /* 0x000fe20008400000 */
[----:B------:R-:W-:Y:S01]  /*15310*/  @P1 STG.E desc[UR16][R12.64], R23 ;  /* 0x000000170c001986 */ /* 0x000fe2000c101910 */
[----:B------:R-:W-:Y:S01]  /*15320*/  ISETP.GT.AND P1, PT, R154, 0x88, PT ;  /* 0x000000889a00780c */ /* 0x000fe20003f24270 */
[----:B------:R-:W-:-:S02]  /*15330*/  FMUL R19, R24, UR18 ;  /* 0x0000001218137c20 */ /* 0x000fc40008400000 */
[----:B------:R-:W-:Y:S01]  /*15340*/  @P0 STG.E desc[UR16][R8.64], R15 ;  /* 0x0000000f08000986 */ /* 0x000fe2000c101910 */
[----:B------:R-:W-:-:S03]  /*15350*/  ISETP.GT.AND P0, PT, R0, 0x1, P1 ;  /* 0x000000010000780c */ /* 0x000fc60000f04270 */
[----:B------:R-:W-:Y:S01]  /*15360*/  @P5 STG.E desc[UR16][R12.64+0x20], R11 ;  /* 0x0000200b0c005986 */ /* 0x000fe2000c101910 */
[----:B------:R-:W-:-:S03]  /*15370*/  ISETP.GT.AND P5, PT, R0, 0x1, P3 ;  /* 0x000000010000780c */ /* 0x000fc60001fa4270 */
[----:B------:R0:W-:Y:S01]  /*15380*/  @P2 STG.E desc[UR16][R8.64+0x20], R17 ;  /* 0x0000201108002986 */ /* 0x0001e2000c101910 */
[C---:B------:R-:W-:Y:S01]  /*15390*/  ISETP.GT.AND P2, PT, R0.reuse, RZ, P1 ;  /* 0x000000ff0000720c */ /* 0x040fe20000f44270 */
[----:B------:R-:W-:Y:S02]  /*153a0*/  IMAD.U32 R7, RZ, RZ, UR26 ;  /* 0x0000001aff077e24 */ /* 0x000fe4000f8e00ff */
[----:B------:R-:W-:Y:S01]  /*153b0*/  @P6 STG.E desc[UR16][R4.64+0x200], R19 ;  /* 0x0002001304006986 */ /* 0x000fe2000c101910 */
[----:B------:R-:W-:Y:S01]  /*153c0*/  ISETP.GT.AND P6, PT, R0, 0x8, P3 ;  /* 0x000000080000780c */ /* 0x000fe20001fc4270 */
[----:B------:R-:W-:Y:S01]  /*153d0*/  FMUL R25, R25, UR18 ;  /* 0x0000001219197c20 */ /* 0x000fe20008400000 */
[----:B------:R-:W-:-:S04]  /*153e0*/  IMAD.WIDE.U32 R6, R7, 0x1c, R2 ;  /* 0x0000001c07067825 */ /* 0x000fc800078e0002 */
[----:B------:R-:W-:Y:S01]  /*153f0*/  FMUL R27, R27, UR18 ;  /* 0x000000121b1b7c20 */ /* 0x000fe20008400000 */
[----:B0-----:R-:W-:Y:S01]  /*15400*/  FMUL R9, R26, UR18 ;  /* 0x000000121a097c20 */ /* 0x001fe20008400000 */
[----:B------:R-:W-:Y:S01]  /*15410*/  VIADD R11, R7, UR8 ;  /* 0x00000008070b7c36 */ /* 0x000fe20008000000 */
[----:B------:R-:W-:Y:S01]  /*15420*/  @P5 STG.E desc[UR16][R2.64+0x200], R25 ;  /* 0x0002001902005986 */ /* 0x000fe2000c101910 */
[----:B------:R-:W-:Y:S02]  /*15430*/  IMAD.MOV.U32 R10, RZ, RZ, R6 ;  /* 0x000000ffff0a7224 */ /* 0x000fe400078e0006 */
[----:B------:R-:W-:Y:S01]  /*15440*/  FMUL R13, R28, UR18 ;  /* 0x000000121c0d7c20 */ /* 0x000fe20008400000 */
[----:B------:R-:W-:Y:S01]  /*15450*/  IADD3 R6, P5, R2, UR9, RZ ;  /* 0x0000000902067c10 */ /* 0x000fe2000ffbe0ff */
[----:B------:R-:W-:Y:S01]  /*15460*/  @P2 STG.E desc[UR16][R4.64+0x220], R9 ;  /* 0x0002200904002986 */ /* 0x000fe2000c101910 */
[----:B------:R-:W-:-:S03]  /*15470*/  ISETP.GT.AND P2, PT, R0, 0x8, P1 ;  /* 0x000000080000780c */ /* 0x000fc60000f44270 */
[----:B------:R0:W-:Y:S01]  /*15480*/  @P0 STG.E desc[UR16][R2.64+0x220], R27 ;  /* 0x0002201b02000986 */ /* 0x0001e2000c101910 */
[C---:B------:R-:W-:Y:S02]  /*15490*/  ISETP.GT.AND P0, PT, R0.reuse, 0x9, P3 ;  /* 0x000000090000780c */ /* 0x040fe40001f04270 */
[----:B------:R-:W-:Y:S01]  /*154a0*/  IADD3.X R7, R3, UR27, RZ, P5, !PT ;  /* 0x0000001b03077c10 */ /* 0x000fe2000affe4ff */
[----:B------:R2:W-:Y:S01]  /*154b0*/  @P6 STG.E desc[UR16][R10.64+0x200], R13 ;  /* 0x0002000d0a006986 */ /* 0x0005e2000c101910 */
[C---:B------:R-:W-:Y:S02]  /*154c0*/  ISETP.GT.AND P6, PT, R0.reuse, 0x9, P1 ;  /* 0x000000090000780c */ /* 0x040fe40000fc4270 */
[----:B------:R-:W-:Y:S02]  /*154d0*/  MOV R17, UR26 ;  /* 0x0000001a00117c02 */ /* 0x000fe40008000f00 */
[----:B------:R-:W-:Y:S01]  /*154e0*/  ISETP.GT.AND P5, PT, R0, 0x10, P3 ;  /* 0x000000100000780c */ /* 0x000fe20001fa4270 */
[----:B------:R-:W-:-:S02]  /*154f0*/  FMUL R29, R29, UR18 ;  /* 0x000000121d1d7c20 */ /* 0x000fc40008400000 */
[----:B0-----:R-:W-:-:S04]  /*15500*/  IMAD.WIDE.U32 R2, R17, 0x1c, R6 ;  /* 0x0000001c11027825 */ /* 0x001fc800078e0006 */
[----:B------:R-:W-:Y:S01]  /*15510*/  FMUL R15, R30, UR18 ;  /* 0x000000121e0f7c20 */ /* 0x000fe20008400000 */
[----:B------:R-:W-:Y:S01]  /*15520*/  FMUL R31, R31, UR18 ;  /* 0x000000121f1f7c20 */ /* 0x000fe20008400000 */
[----:B------:R-:W-:Y:S01]  /*15530*/  @P0 STG.E desc[UR16][R6.64+0x200], R29 ;  /* 0x0002001d06000986 */ /* 0x000fe2000c101910 */
[----:B------:R-:W-:Y:S02]  /*15540*/  VIADD R9, R3, UR8 ;  /* 0x0000000803097c36 */ /* 0x000fe40008000000 */
[----:B--2---:R-:W-:Y:S01]  /*15550*/  FMUL R13, R32, UR18 ;  /* 0x00000012200d7c20 */ /* 0x004fe20008400000 */
[----:B------:R-:W-:Y:S01]  /*15560*/  IMAD.MOV.U32 R8, RZ, RZ, R2 ;  /* 0x000000ffff087224 */ /* 0x000fe200078e0002 */
[C---:B------:R-:W-:Y:S01]  /*15570*/  ISETP.GT.AND P0, PT, R0.reuse, 0x11, P3 ;  /* 0x000000110000780c */ /* 0x040fe20001f04270 */
[----:B------:R0:W-:Y:S01]  /*15580*/  @P2 STG.E desc[UR16][R10.64+0x220], R15 ;  /* 0x0002200f0a002986 */ /* 0x0001e2000c101910 */
[----:B------:R-:W-:-:S03]  /*15590*/  ISETP.GT.AND P2, PT, R0, 0x10, P1 ;  /* 0x000000100000780c */ /* 0x000fc60000f44270 */
[----:B------:R-:W-:Y:S01]  /*155a0*/  @P6 STG.E desc[UR16][R6.64+0x220], R31 ;  /* 0x0002201f06006986 */ /* 0x000fe2000c101910 */
[----:B------:R-:W-:-:S03]  /*155b0*/  IADD3 R4, P6, R6, UR9, RZ ;  /* 0x0000000906047c10 */ /* 0x000fc6000ffde0ff */
[----:B------:R2:W-:Y:S01]  /*155c0*/  @P5 STG.E desc[UR16][R8.64+0x200], R13 ;  /* 0x0002000d08005986 */ /* 0x0005e2000c101910 */
[C---:B------:R-:W-:Y:S01]  /*155d0*/  ISETP.GT.AND P5, PT, R0.reuse, 0x11, P1 ;  /* 0x000000110000780c */ /* 0x040fe20000fa4270 */
[----:B------:R-:W-:Y:S01]  /*155e0*/  FMUL R33, R33, UR18 ;  /* 0x0000001221217c20 */ /* 0x000fe20008400000 */
[----:B------:R-:W-:Y:S01]  /*155f0*/  IADD3.X R5, R7, UR27, RZ, P6, !PT ;  /* 0x0000001b07057c10 */ /* 0x000fe2000b7fe4ff */
[----:B------:R-:W-:Y:S01]  /*15600*/  IMAD.U32 R3, RZ, RZ, UR26 ;  /* 0x0000001aff037e24 */ /* 0x000fe2000f8e00ff */
[----:B------:R-:W-:Y:S01]  /*15610*/  ISETP.GT.AND P6, PT, R0, 0x18, P3 ;  /* 0x000000180000780c */ /* 0x000fe20001fc4270 */
[----:B0-----:R-:W-:Y:S01]  /*15620*/  FMUL R15, R34, UR18 ;  /* 0x00000012220f7c20 */ /* 0x001fe20008400000 */
[----:B------:R-:W-:Y:S01]  /*15630*/  FMUL R35, R35, UR18 ;  /* 0x0000001223237c20 */ /* 0x000fe20008400000 */
[----:B------:R-:W-:Y:S01]  /*15640*/  IMAD.WIDE.U32 R2, R3, 0x1c, R4 ;  /* 0x0000001c03027825 */ /* 0x000fe200078e0004 */
[----:B------:R-:W-:Y:S01]  /*15650*/  @P0 STG.E desc[UR16][R4.64+0x200], R33 ;  /* 0x0002002104000986 */ /* 0x000fe2000c101910 */
[----:B------:R-:W-:-:S03]  /*15660*/  ISETP.GT.AND P0, PT, R0, 0x19, P3 ;  /* 0x000000190000780c */ /* 0x000fc60001f04270 */
[----:B------:R0:W-:Y:S01]  /*15670*/  @P2 STG.E desc[UR16][R8.64+0x220], R15 ;  /* 0x0002200f08002986 */ /* 0x0001e2000c101910 */
[----:B--2---:R-:W-:Y:S01]  /*15680*/  FMUL R13, R36, UR18 ;  /* 0x00000012240d7c20 */ /* 0x004fe20008400000 */
[----:B------:R-:W-:Y:S01]  /*15690*/  IADD3 R11, R3, UR8, RZ ;  /* 0x00000008030b7c10 */ /* 0x000fe2000fffe0ff */
[----:B------:R-:W-:Y:S01]  /*156a0*/  IMAD.MOV.U32 R10, RZ, RZ, R2 ;  /* 0x000000ffff0a7224 */ /* 0x000fe200078e0002 */
[----:B------:R2:W-:Y:S01]  /*156b0*/  @P5 STG.E desc[UR16][R4.64+0x220], R35 ;  /* 0x0002202304005986 */ /* 0x0005e2000c101910 */
[----:B------:R-:W-:Y:S01]  /*156c0*/  IADD3 R6, P5, R4, UR9, RZ ;  /* 0x0000000904067c10 */ /* 0x000fe2000ffbe0ff */
[----:B------:R-:W-:Y:S01]  /*156d0*/  FMUL R37, R37, UR18 ;  /* 0x0000001225257c20 */ /* 0x000fe20008400000 */
[C---:B------:R-:W-:Y:S01]  /*156e0*/  ISETP.GT.AND P2, PT, R0.reuse, 0x18, P1 ;  /* 0x000000180000780c */ /* 0x040fe20000f44270 */
[----:B------:R3:W-:Y:S01]  /*156f0*/  @P6 STG.E desc[UR16][R10.64+0x200], R13 ;  /* 0x0002000d0a006986 */ /* 0x0007e2000c101910 */
[----:B------:R-:W-:Y:S02]  /*15700*/  IADD3.X R7, R5, UR27, RZ, P5, !PT ;  /* 0x0000001b05077c10 */ /* 0x000fe4000affe4ff */
[----:B------:R-:W-:Y:S01]  /*15710*/  ISETP.GT.AND P6, PT, R0, 0x19, P1 ;  /* 0x000000190000780c */ /* 0x000fe20000fc4270 */
[----:B------:R-:W-:-:S02]  /*15720*/  IMAD.U32 R3, RZ, RZ, UR26 ;  /* 0x0000001aff037e24 */ /* 0x000fc4000f8e00ff */
[----:B------:R-:W-:Y:S01]  /*15730*/  @P0 STG.E desc[UR16][R6.64+0x200], R37 ;  /* 0x0002002506000986 */ /* 0x000fe2000c101910 */
[----:B------:R-:W-:Y:S01]  /*15740*/  ISETP.GT.AND P0, PT, R0, 0x20, P3 ;  /* 0x000000200000780c */ /* 0x000fe20001f04270 */
[----:B0-----:R-:W-:Y:S01]  /*15750*/  FMUL R9, R38, UR18 ;  /* 0x0000001226097c20 */ /* 0x001fe20008400000 */
[----:B------:R-:W-:-:S04]  /*15760*/  IMAD.WIDE.U32 R2, R3, 0x1c, R6 ;  /* 0x0000001c03027825 */ /* 0x000fc800078e0006 */
[----:B------:R-:W-:Y:S01]  /*15770*/  FMUL R39, R39, UR18 ;  /* 0x0000001227277c20 */ /* 0x000fe20008400000 */
[----:B------:R-:W-:Y:S01]  /*15780*/  FMUL R15, R40, UR18 ;  /* 0x00000012280f7c20 */ /* 0x000fe20008400000 */
[----:B------:R0:W-:Y:S01]  /*15790*/  @P2 STG.E desc[UR16][R10.64+0x220], R9 ;  /* 0x000220090a002986 */ /* 0x0001e2000c101910 */
[----:B--2---:R-:W-:Y:S01]  /*157a0*/  IADD3 R4, P2, R6, UR9, RZ ;  /* 0x0000000906047c10 */ /* 0x004fe2000ff5e0ff */
[----:B---3--:R-:W-:Y:S01]  /*157b0*/  VIADD R13, R3, UR8 ;  /* 0x00000008030d7c36 */ /* 0x008fe20008000000 */
[----:B------:R-:W-:Y:S01]  /*157c0*/  MOV R12, R2 ;  /* 0x00000002000c7202 */ /* 0x000fe20000000f00 */
[----:B------:R2:W-:Y:S01]  /*157d0*/  @P6 STG.E desc[UR16][R6.64+0x220], R39 ;  /* 0x0002202706006986 */ /* 0x0005e2000c101910 */
[C---:B------:R-:W-:Y:S02]  /*157e0*/  ISETP.GT.AND P6, PT, R0.reuse, 0x21, P3 ;  /* 0x000000210000780c */ /* 0x040fe40001fc4270 */
[----:B------:R-:W-:Y:S02]  /*157f0*/  IADD3.X R5, R7, UR27, RZ, P2, !PT ;  /* 0x0000001b07057c10 */ /* 0x000fe400097fe4ff */
[C---:B------:R-:W-:Y:S01]  /*15800*/  ISETP.GT.AND P5, PT, R0.reuse, 0x20, P1 ;  /* 0x000000200000780c */ /* 0x040fe20000fa4270 */
[----:B------:R3:W-:Y:S01]  /*15810*/  @P0 STG.E desc[UR16][R12.64+0x200], R15 ;  /* 0x0002000f0c000986 */ /* 0x0007e2000c101910 */
[----:B------:R-:W-:-:S02]  /*15820*/  ISETP.GT.AND P2, PT, R0, 0x21, P1 ;  /* 0x000000210000780c */ /* 0x000fc40000f44270 */
[----:B------:R-:W-:Y:S01]  /*15830*/  ISETP.GT.AND P0, PT, R0, 0x28, P3 ;  /* 0x000000280000780c */ /* 0x000fe20001f04270 */
[----:B0-----:R-:W-:-:S04]  /*15840*/  IMAD.WIDE.U32 R8, R17, 0x1c, R4 ;  /* 0x0000001c11087825 */ /* 0x001fc800078e0004 */
[----:B------:R-:W-:Y:S01]  /*15850*/  FMUL R41, R41, UR18 ;  /* 0x0000001229297c20 */ /* 0x000fe20008400000 */
[----:B--2---:R-:W-:Y:S01]  /*15860*/  FMUL R7, R42, UR18 ;  /* 0x000000122a077c20 */ /* 0x004fe20008400000 */
[----:B------:R-:W-:Y:S01]  /*15870*/  FMUL R43, R43, UR18 ;  /* 0x000000122b2b7c20 */ /* 0x000fe20008400000 */
[----:B------:R-:W-:Y:S02]  /*15880*/  VIADD R9, R9, UR8 ;  /* 0x0000000809097c36 */ /* 0x000fe40008000000 */
[----:B------:R-:W-:Y:S01]  /*15890*/  FMUL R11, R44, UR18 ;  /* 0x000000122c0b7c20 */ /* 0x000fe20008400000 */
[----:B------:R-:W-:Y:S01]  /*158a0*/  @P6 STG.E desc[UR16][R4.64+0x200], R41 ;  /* 0x0002002904006986 */ /* 0x000fe2000c101910 */
[----:B------:R-:W-:-:S03]  /*158b0*/  IADD3 R2, P6, R4, UR9, RZ ;  /* 0x0000000904027c10 */ /* 0x000fc6000ffde0ff */
[----:B------:R0:W-:Y:S01]  /*158c0*/  @P5 STG.E desc[UR16][R12.64+0x220], R7 ;  /* 0x000220070c005986 */ /* 0x0001e2000c101910 */
[----:B------:R-:W-:-:S03]  /*158d0*/  ISETP.GT.AND P5, PT, R0, 0x28, P1 ;  /* 0x000000280000780c */ /* 0x000fc60000fa4270 */
[----:B------:R2:W-:Y:S01]  /*158e0*/  @P2 STG.E desc[UR16][R4.64+0x220], R43 ;  /* 0x0002202b04002986 */ /* 0x0005e2000c101910 */
[----:B------:R-:W-:-:S03]  /*158f0*/  ISETP.GT.AND P2, PT, R0, 0x29, P3 ;  /* 0x000000290000780c */ /* 0x000fc60001f44270 */
[----:B------:R4:W-:Y:S01]  /*15900*/  @P0 STG.E desc[UR16][R8.64+0x200], R11 ;  /* 0x0002000b08000986 */ /* 0x0009e2000c101910 */
[C---:B------:R-:W-:Y:S01]  /*15910*/  ISETP.GT.AND P0, PT, R0.reuse, 0x29, P1 ;  /* 0x000000290000780c */ /* 0x040fe20000f04270 */
[----:B---3--:R-:W-:Y:S01]  /*15920*/  IMAD.U32 R15, RZ, RZ, UR26 ;  /* 0x0000001aff0f7e24 */ /* 0x008fe2000f8e00ff */
[----:B------:R-:W-:Y:S02]  /*15930*/  IADD3.X R3, R5, UR27, RZ, P6, !PT ;  /* 0x0000001b05037c10 */ /* 0x000fe4000b7fe4ff */
[----:B------:R-:W-:Y:S01]  /*15940*/  ISETP.GT.AND P6, PT, R0, 0x30, P3 ;  /* 0x000000300000780c */ /* 0x000fe20001fc4270 */
[----:B------:R-:W-:Y:S01]  /*15950*/  FMUL R45, R45, UR18 ;  /* 0x000000122d2d7c20 */ /* 0x000fe20008400000 */
[----:B0-----:R-:W-:Y:S01]  /*15960*/  FMUL R13, R46, UR18 ;  /* 0x000000122e0d7c20 */ /* 0x001fe20008400000 */
[----:B--2---:R-:W-:-:S04]  /*15970*/  IMAD.WIDE.U32 R4, R15, 0x1c, R2 ;  /* 0x0000001c0f047825 */ /* 0x004fc800078e0002 */
[----:B------:R-:W-:Y:S01]  /*15980*/  FMUL R47, R47, UR18 ;  /* 0x000000122f2f7c20 */ /* 0x000fe20008400000 */
[----:B------:R-:W-:Y:S01]  /*15990*/  @P2 STG.E desc[UR16][R2.64+0x200], R45 ;  /* 0x0002002d02002986 */ /* 0x000fe2000c101910 */
[----:B----4-:R-:W-:Y:S02]  /*159a0*/  VIADD R11, R5, UR8 ;  /* 0x00000008050b7c36 */ /* 0x010fe40008000000 */
[----:B------:R-:W-:Y:S01]  /*159b0*/  FMUL R5, R48, UR18 ;  /* 0x0000001230057c20 */ /* 0x000fe20008400000 */
[----:B------:R-:W-:Y:S01]  /*159c0*/  MOV R10, R4 ;  /* 0x00000004000a7202 */ /* 0x000fe20000000f00 */
[----:B------:R0:W-:Y:S04]  /*159d0*/  @P5 STG.E desc[UR16][R8.64+0x220], R13 ;  /* 0x0002200d08005986 */ /* 0x0001e8000c101910 */
[----:B------:R2:W-:Y:S01]  /*159e0*/  @P0 STG.E desc[UR16][R2.64+0x220], R47 ;  /* 0x0002202f02000986 */ /* 0x0005e2000c101910 */
[----:B------:R-:W-:-:S02]  /*159f0*/  ISETP.GT.AND P0, PT, R0, 0x31, P3 ;  /* 0x000000310000780c */ /* 0x000fc40001f04270 */
[----:B------:R-:W-:Y:S01]  /*15a00*/  ISETP.GT.AND P2, PT, R0, 0x30, P1 ;  /* 0x000000300000780c */ /* 0x000fe20000f44270 */
[----:B------:R3:W-:Y:S01]  /*15a10*/  @P6 STG.E desc[UR16][R10.64+0x200], R5 ;  /* 0x000200050a006986 */ /* 0x0007e2000c101910 */
[----:B------:R-:W-:Y:S02]  /*15a20*/  IADD3 R6, P5, R2, UR9, RZ ;  /* 0x0000000902067c10 */ /* 0x000fe4000ffbe0ff */
[----:B------:R-:W-:Y:S01]  /*15a30*/  ISETP.GT.AND P6, PT, R0, 0x31, P1 ;  /* 0x000000310000780c */ /* 0x000fe20000fc4270 */
[----:B------:R-:W-:Y:S01]  /*15a40*/  FMUL R49, R49, UR18 ;  /* 0x0000001231317c20 */ /* 0x000fe20008400000 */
[----:B------:R-:W-:Y:S01]  /*15a50*/  IADD3.X R7, R3, UR27, RZ, P5, !PT ;  /* 0x0000001b03077c10 */ /* 0x000fe2000affe4ff */
[----:B0-----:R-:W-:Y:S02]  /*15a60*/  IMAD.U32 R9, RZ, RZ, UR26 ;  /* 0x0000001aff097e24 */ /* 0x001fe4000f8e00ff */
[----:B------:R-:W-:Y:S01]  /*15a70*/  FMUL R13, R50, UR18 ;  /* 0x00000012320d7c20 */ /* 0x000fe20008400000 */
[C---:B------:R-:W-:Y:S01]  /*15a80*/  ISETP.GT.AND P5, PT, R0.reuse, 0x38, P3 ;  /* 0x000000380000780c */ /* 0x040fe20001fa4270 */
[----:B------:R-:W-:Y:S01]  /*15a90*/  FMUL R51, R51, UR18 ;  /* 0x0000001233337c20 */ /* 0x000fe20008400000 */
[----:B------:R-:W-:Y:S01]  /*15aa0*/  @P0 STG.E desc[UR16][R6.64+0x200], R49 ;  /* 0x0002003106000986 */ /* 0x000fe2000c101910 */
[----:B------:R-:W-:Y:S01]  /*15ab0*/  ISETP.GT.AND P0, PT, R0, 0x39, P3 ;  /* 0x000000390000780c */ /* 0x000fe20001f04270 */
[----:B--2---:R-:W-:-:S02]  /*15ac0*/  IMAD.WIDE.U32 R2, R9, 0x1c, R6 ;  /* 0x0000001c09027825 */ /* 0x004fc400078e0006 */
[----:B------:R0:W-:Y:S02]  /*15ad0*/  @P2 STG.E desc[UR16][R10.64+0x220], R13 ;  /* 0x0002200d0a002986 */ /* 0x0001e4000c101910 */
[----:B------:R-:W-:Y:S01]  /*15ae0*/  FMUL R15, R52, UR18 ;  /* 0x00000012340f7c20 */ /* 0x000fe20008400000 */
[----:B------:R-:W-:Y:S01]  /*15af0*/  VIADD R9, R3, UR8 ;  /* 0x0000000803097c36 */ /* 0x000fe20008000000 */
[----:B------:R2:W-:Y:S01]  /*15b00*/  @P6 STG.E desc[UR16][R6.64+0x220], R51 ;  /* 0x0002203306006986 */ /* 0x0005e2000c101910 */
[----:B------:R-:W-:Y:S01]  /*15b10*/  IADD3 R4, P6, R6, UR9, RZ ;  /* 0x0000000906047c10 */ /* 0x000fe2000ffde0ff */
[----:B------:R-:W-:Y:S01]  /*15b20*/  IMAD.MOV.U32 R8, RZ, RZ, R2 ;  /* 0x000000ffff087224 */ /* 0x000fe200078e0002 */
[C---:B------:R-:W-:Y:S01]  /*15b30*/  ISETP.GT.AND P2, PT, R0.reuse, 0x38, P1 ;  /* 0x000000380000780c */ /* 0x040fe20000f44270 */
[----:B------:R-:W-:Y:S01]  /*15b40*/  FMUL R53, R53, UR18 ;  /* 0x0000001235357c20 */ /* 0x000fe20008400000 */
[----:B---3--:R-:W-:Y:S02]  /*15b50*/  IADD3.X R5, R7, UR27, RZ, P6, !PT ;  /* 0x0000001b07057c10 */ /* 0x008fe4000b7fe4ff */
[----:B------:R3:W-:Y:S01]  /*15b60*/  @P5 STG.E desc[UR16][R8.64+0x200], R15 ;  /* 0x0002000f08005986 */ /* 0x0007e2000c101910 */
[----:B------:R-:W-:-:S02]  /*15b70*/  ISETP.GT.AND P5, PT, R0, 0x39, P1 ;  /* 0x000000390000780c */ /* 0x000fc40000fa4270 */
[----:B------:R-:W-:Y:S01]  /*15b80*/  MOV R3, UR26 ;  /* 0x0000001a00037c02 */ /* 0x000fe20008000f00 */
[----:B------:R-:W-:Y:S01]  /*15b90*/  @P0 STG.E desc[UR16][R4.64+0x200], R53 ;  /* 0x0002003504000986 */ /* 0x000fe2000c101910 */
[----:B------:R-:W-:Y:S01]  /*15ba0*/  ISETP.GT.AND P0, PT, R0, 0x40, P3 ;  /* 0x000000400000780c */ /* 0x000fe20001f04270 */
[----:B0-----:R-:W-:Y:S01]  /*15bb0*/  FMUL R13, R54, UR18 ;  /* 0x00000012360d7c20 */ /* 0x001fe20008400000 */
[----:B------:R-:W-:Y:S01]  /*15bc0*/  FMUL R55, R55, UR18 ;  /* 0x0000001237377c20 */ /* 0x000fe20008400000 */
[----:B------:R-:W-:-:S03]  /*15bd0*/  IMAD.WIDE.U32 R2, R3, 0x1c, R4 ;  /* 0x0000001c03027825 */ /* 0x000fc600078e0004 */
[----:B------:R0:W-:Y:S01]  /*15be0*/  @P2 STG.E desc[UR16][R8.64+0x220], R13 ;  /* 0x0002200d08002986 */ /* 0x0001e2000c101910 */
[----:B--2---:R-:W-:Y:S01]  /*15bf0*/  IADD3 R6, P2, R4, UR9, RZ ;  /* 0x0000000904067c10 */ /* 0x004fe2000ff5e0ff */
[----:B---3--:R-:W-:Y:S01]  /*15c00*/  FMUL R15, R56, UR18 ;  /* 0x00000012380f7c20 */ /* 0x008fe20008400000 */
[----:B------:R-:W-:Y:S02]  /*15c10*/  VIADD R11, R3, UR8 ;  /* 0x00000008030b7c36 */ /* 0x000fe40008000000 */
[----:B------:R-:W-:Y:S01]  /*15c20*/  IMAD.MOV.U32 R10, RZ, RZ, R2 ;  /* 0x000000ffff0a7224 */ /* 0x000fe200078e0002 */
        /* <DEDUP_REMOVED lines=19> */
[----:B------:R-:W-:Y:S01]  /*15d60*/  @P0 STG.E desc[UR16][R8.64+0x200], R13 ;  /* 0x0002000d08000986 */ /* 0x000fe2000c101910 */
[C---:B------:R-:W-:Y:S02]  /*15d70*/  ISETP.GT.AND P0, PT, R0.reuse, 0x49, P1 ;  /* 0x000000490000780c */ /* 0x040fe40000f04270 */
[----:B------:R-:W-:Y:S02]  /*15d80*/  IADD3.X R3, R7, UR27, RZ, P6, !PT ;  /* 0x0000001b07037c10 */ /* 0x000fe4000b7fe4ff */
[----:B------:R-:W-:Y:S01]  /*15d90*/  ISETP.GT.AND P6, PT, R0, 0x50, P3 ;  /* 0x000000500000780c */ /* 0x000fe20001fc4270 */
[----:B------:R-:W-:Y:S01]  /*15da0*/  FMUL R61, R61, UR18 ;  /* 0x000000123d3d7c20 */ /* 0x000fe20008400000 */
[----:B---3--:R-:W-:Y:S01]  /*15db0*/  FMUL R15, R62, UR18 ;  /* 0x000000123e0f7c20 */ /* 0x008fe20008400000 */
[----:B0-----:R-:W-:-:S04]  /*15dc0*/  IMAD.WIDE.U32 R4, R17, 0x1c, R2 ;  /* 0x0000001c11047825 */ /* 0x001fc800078e0002 */
[----:B------:R-:W-:Y:S01]  /*15dd0*/  FMUL R63, R63, UR18 ;  /* 0x000000123f3f7c20 */ /* 0x000fe20008400000 */
[----:B------:R-:W-:Y:S01]  /*15de0*/  @P2 STG.E desc[UR16][R2.64+0x200], R61 ;  /* 0x0002003d02002986 */ /* 0x000fe2000c101910 */
[----:B------:R-:W-:Y:S01]  /*15df0*/  IMAD.MOV.U32 R10, RZ, RZ, R4 ;  /* 0x000000ffff0a7224 */ /* 0x000fe200078e0004 */
[----:B------:R-:W-:Y:S01]  /*15e00*/  IADD3 R11, R5, UR8, RZ ;  /* 0x00000008050b7c10 */ /* 0x000fe2000fffe0ff */
[----:B------:R-:W-:Y:S01]  /*15e10*/  FMUL R5, R64, UR18 ;  /* 0x0000001240057c20 */ /* 0x000fe20008400000 */
[----:B------:R0:W-:Y:S04]  /*15e20*/  @P5 STG.E desc[UR16][R8.64+0x220], R15 ;  /* 0x0002200f08005986 */ /* 0x0001e8000c101910 */
[----:B------:R3:W-:Y:S01]  /*15e30*/  @P0 STG.E desc[UR16][R2.64+0x220], R63 ;  /* 0x0002203f02000986 */ /* 0x0007e2000c101910 */
[----:B------:R-:W-:-:S02]  /*15e40*/  ISETP.GT.AND P0, PT, R0, 0x51, P3 ;  /* 0x000000510000780c */ /* 0x000fc40001f04270 */
[----:B------:R-:W-:Y:S01]  /*15e50*/  ISETP.GT.AND P2, PT, R0, 0x50, P1 ;  /* 0x000000500000780c */ /* 0x000fe20000f44270 */
[----:B------:R4:W-:Y:S01]  /*15e60*/  @P6 STG.E desc[UR16][R10.64+0x200], R5 ;  /* 0x000200050a006986 */ /* 0x0009e2000c101910 */
[----:B--2---:R-:W-:Y:S02]  /*15e70*/  IADD3 R6, P5, R2, UR9, RZ ;  /* 0x0000000902067c10 */ /* 0x004fe4000ffbe0ff */
        /* <DEDUP_REMOVED lines=8> */
[----:B---3--:R-:W-:Y:S01]  /*15f00*/  IMAD.WIDE.U32 R2, R9, 0x1c, R6 ;  /* 0x0000001c09027825 */ /* 0x008fe200078e0006 */
[----:B------:R-:W-:-:S02]  /*15f10*/  ISETP.GT.AND P0, PT, R0, 0x59, P3 ;  /* 0x000000590000780c */ /* 0x000fc40001f04270 */
[----:B------:R0:W-:Y:S01]  /*15f20*/  @P2 STG.E desc[UR16][R10.64+0x220], R13 ;  /* 0x0002200d0a002986 */ /* 0x0001e2000c101910 */
[----:B------:R-:W-:Y:S01]  /*15f30*/  FMUL R15, R68, UR18 ;  /* 0x00000012440f7c20 */ /* 0x000fe20008400000 */
[----:B------:R-:W-:Y:S02]  /*15f40*/  VIADD R9, R3, UR8 ;  /* 0x0000000803097c36 */ /* 0x000fe40008000000 */
[----:B------:R2:W-:Y:S01]  /*15f50*/  @P6 STG.E desc[UR16][R6.64+0x220], R67 ;  /* 0x0002204306006986 */ /* 0x0005e2000c101910 */
[----:B------:R-:W-:Y:S02]  /*15f60*/  IADD3 R4, P6, R6, UR9, RZ ;  /* 0x0000000906047c10 */ /* 0x000fe4000ffde0ff */
[----:B------:R-:W-:Y:S01]  /*15f70*/  MOV R8, R2 ;  /* 0x0000000200087202 */ /* 0x000fe20000000f00 */
[----:B------:R-:W-:Y:S01]  /*15f80*/  FMUL R69, R69, UR18 ;  /* 0x0000001245457c20 */ /* 0x000fe20008400000 */
[C---:B------:R-:W-:Y:S02]  /*15f90*/  ISETP.GT.AND P2, PT, R0.reuse, 0x58, P1 ;  /* 0x000000580000780c */ /* 0x040fe40000f44270 */
[----:B----4-:R-:W-:Y:S01]  /*15fa0*/  IADD3.X R5, R7, UR27, RZ, P6, !PT ;  /* 0x0000001b07057c10 */ /* 0x010fe2000b7fe4ff */
[----:B------:R3:W-:Y:S01]  /*15fb0*/  @P5 STG.E desc[UR16][R8.64+0x200], R15 ;  /* 0x0002000f08005986 */ /* 0x0007e2000c101910 */
[----:B------:R-:W-:Y:S01]  /*15fc0*/  ISETP.GT.AND P5, PT, R0, 0x59, P1 ;  /* 0x000000590000780c */ /* 0x000fe20000fa4270 */
[----:B------:R-:W-:-:S02]  /*15fd0*/  IMAD.U32 R3, RZ, RZ, UR26 ;  /* 0x0000001aff037e24 */ /* 0x000fc4000f8e00ff */
[----:B------:R-:W-:Y:S01]  /*15fe0*/  @P0 STG.E desc[UR16][R4.64+0x200], R69 ;  /* 0x0002004504000986 */ /* 0x000fe2000c101910 */
[----:B------:R-:W-:Y:S01]  /*15ff0*/  ISETP.GT.AND P0, PT, R0, 0x60, P3 ;  /* 0x000000600000780c */ /* 0x000fe20001f04270 */
[----:B0-----:R-:W-:Y:S01]  /*16000*/  FMUL R13, R70, UR18 ;  /* 0x00000012460d7c20 */ /* 0x001fe20008400000 */
[----:B------:R-:W-:-:S04]  /*16010*/  IMAD.WIDE.U32 R2, R3, 0x1c, R4 ;  /* 0x0000001c03027825 */ /* 0x000fc800078e0004 */
[----:B------:R-:W-:Y:S01]  /*16020*/  FMUL R71, R71, UR18 ;  /* 0x0000001247477c20 */ /* 0x000fe20008400000 */
[----:B------:R0:W-:Y:S01]  /*16030*/  @P2 STG.E desc[UR16][R8.64+0x220], R13 ;  /* 0x0002200d08002986 */ /* 0x0001e2000c101910 */
[----:B--2---:R-:W-:Y:S01]  /*16040*/  IADD3 R6, P2, R4, UR9, RZ ;  /* 0x0000000904067c10 */ /* 0x004fe2000ff5e0ff */
[----:B---3--:R-:W-:Y:S01]  /*16050*/  FMUL R15, R72, UR18 ;  /* 0x00000012480f7c20 */ /* 0x008fe20008400000 */
[----:B------:R-:W-:Y:S02]  /*16060*/  VIADD R11, R3, UR8 ;  /* 0x00000008030b7c36 */ /* 0x000fe40008000000 */
[----:B------:R-:W-:Y:S01]  /*16070*/  IMAD.MOV.U32 R10, RZ, RZ, R2 ;  /* 0x000000ffff0a7224 */ /* 0x000fe200078e0002 */
[----:B------:R2:W-:Y:S01]  /*16080*/  @P5 STG.E desc[UR16][R4.64+0x220], R71 ;  /* 0x0002204704005986 */ /* 0x0005e2000c101910 */
[----:B------:R-:W-:Y:S02]  /*16090*/  ISETP.GT.AND P6, PT, R0, 0x61, P3 ;  /* 0x000000610000780c */ /* 0x000fe40001fc4270 */
[----:B------:R-:W-:-:S02]  /*160a0*/  IADD3.X R7, R5, UR27, RZ, P2, !PT ;  /* 0x0000001b05077c10 */ /* 0x000fc400097fe4ff */
[C---:B------:R-:W-:Y:S01]  /*160b0*/  ISETP.GT.AND P5, PT, R0.reuse, 0x60, P1 ;  /* 0x000000600000780c */ /* 0x040fe20000fa4270 */
[----:B------:R3:W-:Y:S01]  /*160c0*/  @P0 STG.E desc[UR16][R10.64+0x200], R15 ;  /* 0x0002000f0a000986 */ /* 0x0007e2000c101910 */
[C---:B------:R-:W-:Y:S02]  /*160d0*/  ISETP.GT.AND P2, PT, R0.reuse, 0x61, P1 ;  /* 0x000000610000780c */ /* 0x040fe40000f44270 */
[----:B------:R-:W-:Y:S01]  /*160e0*/  ISETP.GT.AND P0, PT, R0, 0x68, P3 ;  /* 0x000000680000780c */ /* 0x000fe20001f04270 */
[----:B0-----:R-:W-:-:S04]  /*160f0*/  IMAD.WIDE.U32 R8, R17, 0x1c, R6 ;  /* 0x0000001c11087825 */ /* 0x001fc800078e0006 */
[----:B------:R-:W-:Y:S01]  /*16100*/  FMUL R73, R73, UR18 ;  /* 0x0000001249497c20 */ /* 0x000fe20008400000 */
[----:B--2---:R-:W-:Y:S01]  /*16110*/  FMUL R5, R74, UR18 ;  /* 0x000000124a057c20 */ /* 0x004fe20008400000 */
[----:B------:R-:W-:Y:S01]  /*16120*/  FMUL R75, R75, UR18 ;  /* 0x000000124b4b7c20 */ /* 0x000fe20008400000 */
[----:B------:R-:W-:Y:S01]  /*16130*/  FMUL R13, R76, UR18 ;  /* 0x000000124c0d7c20 */ /* 0x000fe20008400000 */
[----:B------:R-:W-:Y:S01]  /*16140*/  IADD3 R9, R9, UR8, RZ ;  /* 0x0000000809097c10 */ /* 0x000fe2000fffe0ff */
        /* <DEDUP_REMOVED lines=15> */
[----:B------:R-:W-:Y:S02]  /*16240*/  VIADD R11, R5, UR8 ;  /* 0x00000008050b7c36 */ /* 0x000fe40008000000 */
[----:B------:R-:W-:Y:S01]  /*16250*/  FMUL R5, R80, UR18 ;  /* 0x0000001250057c20 */ /* 0x000fe20008400000 */
[----:B------:R-:W-:Y:S01]  /*16260*/  IMAD.MOV.U32 R10, RZ, RZ, R4 ;  /* 0x000000ffff0a7224 */ /* 0x000fe200078e0004 */
        /* <DEDUP_REMOVED lines=18> */
[----:B------:R-:W-:Y:S02]  /*16390*/  IADD3 R9, R3, UR8, RZ ;  /* 0x0000000803097c10 */ /* 0x000fe4000fffe0ff */
[----:B------:R2:W-:Y:S01]  /*163a0*/  @P6 STG.E desc[UR16][R6.64+0x220], R83 ;  /* 0x0002205306006986 */ /* 0x0005e2000c101910 */
[----:B------:R-:W-:Y:S01]  /*163b0*/  IADD3 R4, P6, R6, UR9, RZ ;  /* 0x0000000906047c10 */ /* 0x000fe2000ffde0ff */
[----:B------:R-:W-:Y:S01]  /*163c0*/  IMAD.MOV.U32 R8, RZ, RZ, R2 ;  /* 0x000000ffff087224 */ /* 0x000fe200078e0002 */
[C---:B------:R-:W-:Y:S01]  /*163d0*/  ISETP.GT.AND P2, PT, R0.reuse, 0x78, P1 ;  /* 0x000000780000780c */ /* 0x040fe20000f44270 */
[----:B------:R-:W-:Y:S01]  /*163e0*/  FMUL R85, R85, UR18 ;  /* 0x0000001255557c20 */ /* 0x000fe20008400000 */
[----:B----4-:R-:W-:Y:S02]  /*163f0*/  IADD3.X R5, R7, UR27, RZ, P6, !PT ;  /* 0x0000001b07057c10 */ /* 0x010fe4000b7fe4ff */
        /* <DEDUP_REMOVED lines=11> */
[----:B------:R-:W-:Y:S01]  /*164b0*/  VIADD R11, R3, UR8 ;  /* 0x00000008030b7c36 */ /* 0x000fe20008000000 */
        /* <DEDUP_REMOVED lines=41> */
[----:B----4-:R-:W-:Y:S01]  /*16750*/  FMUL R13, R98, UR18 ;  /* 0x00000012620d7c20 */ /* 0x010fe20008400000 */
[----:B0-----:R-:W-:Y:S01]  /*16760*/  MOV R9, UR26 ;  /* 0x0000001a00097c02 */ /* 0x001fe20008000f00 */
[----:B------:R-:W-:Y:S01]  /*16770*/  FMUL R99, R99, UR18 ;  /* 0x0000001263637c20 */ /* 0x000fe20008400000 */
[C---:B------:R-:W-:Y:S01]  /*16780*/  ISETP.GT.AND P5, PT, R0.reuse, 0x98, P3 ;  /* 0x000000980000780c */ /* 0x040fe20001fa4270 */
[----:B------:R-:W-:Y:S01]  /*16790*/  @P0 STG.E desc[UR16][R6.64+0x200], R97 ;  /* 0x0002006106000986 */ /* 0x000fe2000c101910 */
[----:B------:R-:W-:Y:S01]  /*167a0*/  ISETP.GT.AND P0, PT, R0, 0x99, P3 ;  /* 0x000000990000780c */ /* 0x000fe20001f04270 */
[----:B---3--:R-:W-:-:S02]  /*167b0*/  IMAD.WIDE.U32 R2, R9, 0x1c, R6 ;  /* 0x0000001c09027825 */ /* 0x008fc400078e0006 */
        /* <DEDUP_REMOVED lines=8> */
[----:B-----5:R-:W-:Y:S02]  /*16840*/  IADD3.X R5, R7, UR27, RZ, P6, !PT ;  /* 0x0000001b07057c10 */ /* 0x020fe4000b7fe4ff */
        /* <DEDUP_REMOVED lines=11> */
[----:B------:R-:W-:Y:S01]  /*16900*/  IADD3 R11, R3, UR8, RZ ;  /* 0x00000008030b7c10 */ /* 0x000fe2000fffe0ff */
        /* <DEDUP_REMOVED lines=31> */
[----:B------:R-:W-:Y:S01]  /*16b00*/  MOV R10, R4 ;  /* 0x00000004000a7202 */ /* 0x000fe20000000f00 */
        /* <DEDUP_REMOVED lines=24> */
[----:B----4-:R-:W-:Y:S02]  /*16c90*/  IADD3.X R5, R7, UR27, RZ, P6, !PT ;  /* 0x0000001b07057c10 */ /* 0x010fe4000b7fe4ff */
        /* <DEDUP_REMOVED lines=50> */
[C---:B------:R-:W-:Y:S01]  /*16fc0*/  ISETP.GT.AND P6, PT, R0.reuse, 0xd1, P1 ;  /* 0x000000d10000780c */ /* 0x040fe20000fc4270 */
[----:B0-----:R-:W-:Y:S01]  /*16fd0*/  IMAD.U32 R9, RZ, RZ, UR26 ;  /* 0x0000001aff097e24 */ /* 0x001fe2000f8e00ff */
[----:B------:R-:W-:Y:S01]  /*16fe0*/  IADD3.X R7, R3, UR27, RZ, P5, !PT ;  /* 0x0000001b03077c10 */ /* 0x000fe2000affe4ff */
[----:B------:R-:W-:Y:S01]  /*16ff0*/  FMUL R129, R129, UR18 ;  /* 0x0000001281817c20 */ /* 0x000fe20008400000 */
[----:B------:R-:W-:Y:S01]  /*17000*/  ISETP.GT.AND P5, PT, R0, 0xd8, P3 ;  /* 0x000000d80000780c */ /* 0x000fe20001fa4270 */
[----:B------:R-:W-:Y:S01]  /*17010*/  FMUL R13, R130, UR18 ;  /* 0x00000012820d7c20 */ /* 0x000fe20008400000 */
[----:B------:R-:W-:Y:S01]  /*17020*/  FMUL R131, R131, UR18 ;  /* 0x0000001283837c20 */ /* 0x000fe20008400000 */
[----:B---3--:R-:W-:Y:S01]  /*17030*/  IMAD.WIDE.U32 R2, R9, 0x1c, R6 ;  /* 0x0000001c09027825 */ /* 0x008fe200078e0006 */
[----:B------:R-:W-:Y:S01]  /*17040*/  @P0 STG.E desc[UR16][R6.64+0x200], R129 ;  /* 0x0002008106000986 */ /* 0x000fe2000c101910 */
[----:B------:R-:W-:-:S02]  /*17050*/  ISETP.GT.AND P0, PT, R0, 0xd9, P3 ;  /* 0x000000d90000780c */ /* 0x000fc40001f04270 */
[----:B------:R-:W-:Y:S01]  /*17060*/  FMUL R15, R132, UR18 ;  /* 0x00000012840f7c20 */ /* 0x000fe20008400000 */
[----:B------:R-:W-:Y:S01]  /*17070*/  VIADD R9, R3, UR8 ;  /* 0x0000000803097c36 */ /* 0x000fe20008000000 */
[----:B------:R0:W-:Y:S01]  /*17080*/  @P2 STG.E desc[UR16][R10.64+0x220], R13 ;  /* 0x0002200d0a002986 */ /* 0x0001e2000c101910 */
[----:B------:R-:W-:-:S03]  /*17090*/  MOV R8, R2 ;  /* 0x0000000200087202 */ /* 0x000fc60000000f00 */
[----:B------:R2:W-:Y:S01]  /*170a0*/  @P6 STG.E desc[UR16][R6.64+0x220], R131 ;  /* 0x0002208306006986 */ /* 0x0005e2000c101910 */
[----:B------:R-:W-:Y:S02]  /*170b0*/  IADD3 R4, P6, R6, UR9, RZ ;  /* 0x0000000906047c10 */ /* 0x000fe4000ffde0ff */
[C---:B------:R-:W-:Y:S01]  /*170c0*/  ISETP.GT.AND P2, PT, R0.reuse, 0xd8, P1 ;  /* 0x000000d80000780c */ /* 0x040fe20000f44270 */
[----:B------:R3:W-:Y:S01]  /*170d0*/  @P5 STG.E desc[UR16][R8.64+0x200], R15 ;  /* 0x0002000f08005986 */ /* 0x0007e2000c101910 */
[----:B----4-:R-:W-:Y:S01]  /*170e0*/  IADD3.X R5, R7, UR27, RZ, P6, !PT ;  /* 0x0000001b07057c10 */ /* 0x010fe2000b7fe4ff */
[----:B------:R-:W-:Y:S01]  /*170f0*/  FMUL R133, R133, UR18 ;  /* 0x0000001285857c20 */ /* 0x000fe20008400000 */
[----:B------:R-:W-:Y:S01]  /*17100*/  ISETP.GT.AND P5, PT, R0, 0xd9, P1 ;  /* 0x000000d90000780c */ /* 0x000fe20000fa4270 */
[----:B0-----:R-:W-:Y:S01]  /*17110*/  FMUL R13, R134, UR18 ;  /* 0x00000012860d7c20 */ /* 0x001fe20008400000 */
[----:B------:R-:W-:Y:S02]  /*17120*/  IMAD.U32 R3, RZ, RZ, UR26 ;  /* 0x0000001aff037e24 */ /* 0x000fe4000f8e00ff */
[----:B------:R-:W-:Y:S01]  /*17130*/  @P0 STG.E desc[UR16][R4.64+0x200], R133 ;  /* 0x0002008504000986 */ /* 0x000fe2000c101910 */
[----:B------:R-:W-:Y:S01]  /*17140*/  ISETP.GT.AND P0, PT, R0, 0xe0, P3 ;  /* 0x000000e00000780c */ /* 0x000fe20001f04270 */
[----:B------:R-:W-:Y:S01]  /*17150*/  FMUL R135, R135, UR18 ;  /* 0x0000001287877c20 */ /* 0x000fe20008400000 */
[----:B------:R-:W-:-:S02]  /*17160*/  IMAD.WIDE.U32 R2, R3, 0x1c, R4 ;  /* 0x0000001c03027825 */ /* 0x000fc400078e0004 */
[----:B------:R0:W-:Y:S01]  /*17170*/  @P2 STG.E desc[UR16][R8.64+0x220], R13 ;  /* 0x0002200d08002986 */ /* 0x0001e2000c101910 */
[----:B--2---:R-:W-:Y:S01]  /*17180*/  IADD3 R6, P2, R4, UR9, RZ ;  /* 0x0000000904067c10 */ /* 0x004fe2000ff5e0ff */
[----:B---3--:R-:W-:Y:S01]  /*17190*/  FMUL R15, R136, UR18 ;  /* 0x00000012880f7c20 */ /* 0x008fe20008400000 */
[C---:B------:R-:W-:Y:S01]  /*171a0*/  ISETP.GT.AND P6, PT, R0.reuse, 0xe1, P3 ;  /* 0x000000e10000780c */ /* 0x040fe20001fc4270 */
[----:B------:R2:W-:Y:S01]  /*171b0*/  @P5 STG.E desc[UR16][R4.64+0x220], R135 ;  /* 0x0002208704005986 */ /* 0x0005e2000c101910 */
[----:B------:R-:W-:Y:S01]  /*171c0*/  VIADD R11, R3, UR8 ;  /* 0x00000008030b7c36 */ /* 0x000fe20008000000 */
[----:B------:R-:W-:Y:S01]  /*171d0*/  IADD3.X R7, R5, UR27, RZ, P2, !PT ;  /* 0x0000001b05077c10 */ /* 0x000fe200097fe4ff */
[----:B------:R-:W-:Y:S01]  /*171e0*/  IMAD.MOV.U32 R10, RZ, RZ, R2 ;  /* 0x000000ffff0a7224 */ /* 0x000fe200078e0002 */
[C---:B------:R-:W-:Y:S02]  /*171f0*/  ISETP.GT.AND P5, PT, R0.reuse, 0xe0, P1 ;  /* 0x000000e00000780c */ /* 0x040fe40000fa4270 */
[----:B------:R-:W-:-:S02]  /*17200*/  ISETP.GT.AND P2, PT, R0, 0xe1, P1 ;  /* 0x000000e10000780c */ /* 0x000fc40000f44270 */
[----:B------:R3:W-:Y:S01]  /*17210*/  @P0 STG.E desc[UR16][R10.64+0x200], R15 ;  /* 0x0002000f0a000986 */ /* 0x0007e2000c101910 */
[----:B------:R-:W-:Y:S01]  /*17220*/  ISETP.GT.AND P0, PT, R0, 0xe8, P3 ;  /* 0x000000e80000780c */ /* 0x000fe20001f04270 */
[----:B------:R-:W-:Y:S01]  /*17230*/  FMUL R137, R137, UR18 ;  /* 0x0000001289897c20 */ /* 0x000fe20008400000 */
[----:B0-----:R-:W-:-:S04]  /*17240*/  IMAD.WIDE.U32 R8, R17, 0x1c, R6 ;  /* 0x0000001c11087825 */ /* 0x001fc800078e0006 */
[----:B--2---:R-:W-:Y:S01]  /*17250*/  FMUL R5, R138, UR18 ;  /* 0x000000128a057c20 */ /* 0x004fe20008400000 */
[----:B------:R-:W-:Y:S01]  /*17260*/  FMUL R139, R139, UR18 ;  /* 0x000000128b8b7c20 */ /* 0x000fe20008400000 */
[----:B------:R-:W-:Y:S01]  /*17270*/  FMUL R13, R140, UR18 ;  /* 0x000000128c0d7c20 */ /* 0x000fe20008400000 */
[----:B------:R-:W-:Y:S01]  /*17280*/  @P6 STG.E desc[UR16][R6.64+0x200], R137 ;  /* 0x0002008906006986 */ /* 0x000fe2000c101910 */
[----:B------:R-:W-:-:S03]  /*17290*/  IADD3 R9, R9, UR8, RZ ;  /* 0x0000000809097c10 */ /* 0x000fc6000fffe0ff */
[----:B------:R-:W-:Y:S01]  /*172a0*/  @P5 STG.E desc[UR16][R10.64+0x220], R5 ;  /* 0x000220050a005986 */ /* 0x000fe2000c101910 */
[----:B------:R-:W-:-:S03]  /*172b0*/  ISETP.GT.AND P5, PT, R0, 0xe8, P1 ;  /* 0x000000e80000780c */ /* 0x000fc60000fa4270 */
[----:B------:R0:W-:Y:S01]  /*172c0*/  @P2 STG.E desc[UR16][R6.64+0x220], R139 ;  /* 0x0002208b06002986 */ /* 0x0001e2000c101910 */
[----:B------:R-:W-:-:S03]  /*172d0*/  ISETP.GT.AND P2, PT, R0, 0xe9, P3 ;  /* 0x000000e90000780c */ /* 0x000fc60001f44270 */
[----:B------:R2:W-:Y:S01]  /*172e0*/  @P0 STG.E desc[UR16][R8.64+0x200], R13 ;  /* 0x0002000d08000986 */ /* 0x0005e2000c101910 */
[----:B------:R-:W-:Y:S01]  /*172f0*/  IADD3 R2, P0, R6, UR9, RZ ;  /* 0x0000000906027c10 */ /* 0x000fe2000ff1e0ff */
[----:B------:R-:W-:Y:S01]  /*17300*/  FMUL R141, R141, UR18 ;  /* 0x000000128d8d7c20 */ /* 0x000fe20008400000 */
[----:B---3--:R-:W-:Y:S02]  /*17310*/  FMUL R15, R142, UR18 ;  /* 0x000000128e0f7c20 */ /* 0x008fe40008400000 */
[----:B------:R-:W-:Y:S02]  /*17320*/  IADD3.X R3, R7, UR27, RZ, P0, !PT ;  /* 0x0000001b07037c10 */ /* 0x000fe400087fe4ff */
[C---:B------:R-:W-:Y:S02]  /*17330*/  ISETP.GT.AND P6, PT, R0.reuse, 0xe9, P1 ;  /* 0x000000e90000780c */ /* 0x040fe40000fc4270 */
[C---:B------:R-:W-:Y:S01]  /*17340*/  ISETP.GT.AND P0, PT, R0.reuse, 0xf0, P3 ;  /* 0x000000f00000780c */ /* 0x040fe20001f04270 */
[----:B------:R-:W-:Y:S01]  /*17350*/  @P2 STG.E desc[UR16][R2.64+0x200], R141 ;  /* 0x0002008d02002986 */ /* 0x000fe2000c101910 */
[----:B------:R-:W-:-:S03]  /*17360*/  ISETP.GT.AND P2, PT, R0, 0xf1, P3 ;  /* 0x000000f10000780c */ /* 0x000fc60001f44270 */
[----:B------:R-:W-:Y:S01]  /*17370*/  @P5 STG.E desc[UR16][R8.64+0x220], R15 ;  /* 0x0002200f08005986 */ /* 0x000fe2000c101910 */
[----:B0-----:R-:W-:Y:S01]  /*17380*/  IADD3 R6, P5, R2, UR9, RZ ;  /* 0x0000000902067c10 */ /* 0x001fe2000ffbe0ff */
[----:B------:R-:W-:-:S04]  /*17390*/  IMAD.WIDE.U32 R4, R17, 0x1c, R2 ;  /* 0x0000001c11047825 */ /* 0x000fc800078e0002 */
[----:B------:R-:W-:Y:S01]  /*173a0*/  FMUL R143, R143, UR18 ;  /* 0x000000128f8f7c20 */ /* 0x000fe20008400000 */
[----:B------:R-:W-:Y:S01]  /*173b0*/  IADD3.X R7, R3, UR27, RZ, P5, !PT ;  /* 0x0000001b03077c10 */ /* 0x000fe2000affe4ff */
[----:B------:R-:W-:Y:S01]  /*173c0*/  VIADD R5, R5, UR8 ;  /* 0x0000000805057c36 */ /* 0x000fe20008000000 */
[----:B------:R-:W-:Y:S01]  /*173d0*/  ISETP.GT.AND P5, PT, R0, 0xf0, P1 ;  /* 0x000000f00000780c */ /* 0x000fe20000fa4270 */
[----:B------:R-:W-:Y:S01]  /*173e0*/  FMUL R11, R144, UR18 ;  /* 0x00000012900b7c20 */ /* 0x000fe20008400000 */
[----:B------:R-:W-:Y:S01]  /*173f0*/  FMUL R145, R145, UR18 ;  /* 0x0000001291917c20 */ /* 0x000fe20008400000 */
[----:B------:R0:W-:Y:S01]  /*17400*/  @P6 STG.E desc[UR16][R2.64+0x220], R143 ;  /* 0x0002208f02006986 */ /* 0x0001e2000c101910 */
[----:B--2---:R-:W-:-:S03]  /*17410*/  FMUL R13, R146, UR18 ;  /* 0x00000012920d7c20 */ /* 0x004fc60008400000 */
[----:B------:R2:W-:Y:S01]  /*17420*/  @P0 STG.E desc[UR16][R4.64+0x200], R11 ;  /* 0x0002000b04000986 */ /* 0x0005e2000c101910 */
[----:B------:R-:W-:-:S03]  /*17430*/  ISETP.GT.AND P0, PT, R0, 0xf8, P3 ;  /* 0x000000f80000780c */ /* 0x000fc60001f04270 */
[----:B------:R3:W-:Y:S01]  /*17440*/  @P2 STG.E desc[UR16][R6.64+0x200], R145 ;  /* 0x0002009106002986 */ /* 0x0007e2000c101910 */
[C---:B------:R-:W-:Y:S02]  /*17450*/  ISETP.GT.AND P2, PT, R0.reuse, 0xf1, P1 ;  /* 0x000000f10000780c */ /* 0x040fe40000f44270 */
[C---:B------:R-:W-:Y:S02]  /*17460*/  ISETP.GT.AND P3, PT, R0.reuse, 0xf9, P3 ;  /* 0x000000f90000780c */ /* 0x040fe40001f64270 */
[C---:B------:R-:W-:Y:S01]  /*17470*/  ISETP.GT.AND P6, PT, R0.reuse, 0xf8, P1 ;  /* 0x000000f80000780c */ /* 0x040fe20000fc4270 */
[----:B0-----:R-:W-:Y:S01]  /*17480*/  IMAD.WIDE.U32 R2, R17, 0x1c, R6 ;  /* 0x0000001c11027825 */ /* 0x001fe200078e0006 */
[----:B------:R-:W-:Y:S01]  /*17490*/  ISETP.GT.AND P1, PT, R0, 0xf9, P1 ;  /* 0x000000f90000780c */ /* 0x000fe20000f24270 */
[----:B------:R3:W-:Y:S01]  /*174a0*/  @P5 STG.E desc[UR16][R4.64+0x220], R13 ;  /* 0x0002200d04005986 */ /* 0x0007e2000c101910 */
[----:B------:R-:W-:Y:S01]  /*174b0*/  IADD3 R8, P5, R6, UR9, RZ ;  /* 0x0000000906087c10 */ /* 0x000fe2000ffbe0ff */
[----:B------:R-:W-:Y:S01]  /*174c0*/  FMUL R147, R147, UR18 ;  /* 0x0000001293937c20 */ /* 0x000fe20008400000 */
[----:B--2---:R-:W-:Y:S01]  /*174d0*/  FMUL R11, R148, UR18 ;  /* 0x00000012940b7c20 */ /* 0x004fe20008400000 */
[----:B------:R-:W-:-:S02]  /*174e0*/  VIADD R3, R3, UR8 ;  /* 0x0000000803037c36 */ /* 0x000fc40008000000 */
[----:B------:R-:W-:Y:S01]  /*174f0*/  FMUL R149, R149, UR18 ;  /* 0x0000001295957c20 */ /* 0x000fe20008400000 */
[----:B------:R-:W-:Y:S01]  /*17500*/  IADD3.X R9, R7, UR27, RZ, P5, !PT ;  /* 0x0000001b07097c10 */ /* 0x000fe2000affe4ff */
[----:B------:R-:W-:Y:S01]  /*17510*/  FMUL R15, R150, UR18 ;  /* 0x00000012960f7c20 */ /* 0x000fe20008400000 */
[----:B------:R-:W-:Y:S01]  /*17520*/  FMUL R151, R151, UR18 ;  /* 0x0000001297977c20 */ /* 0x000fe20008400000 */
[----:B------:R3:W-:Y:S04]  /*17530*/  @P2 STG.E desc[UR16][R6.64+0x220], R147 ;  /* 0x0002209306002986 */ /* 0x0007e8000c101910 */
[----:B------:R3:W-:Y:S04]  /*17540*/  @P0 STG.E desc[UR16][R2.64+0x200], R11 ;  /* 0x0002000b02000986 */ /* 0x0007e8000c101910 */
[----:B------:R3:W-:Y:S04]  /*17550*/  @P3 STG.E desc[UR16][R8.64+0x200], R149 ;  /* 0x0002009508003986 */ /* 0x0007e8000c101910 */
[----:B------:R3:W-:Y:S04]  /*17560*/  @P6 STG.E desc[UR16][R2.64+0x220], R15 ;  /* 0x0002200f02006986 */ /* 0x0007e8000c101910 */
[----:B------:R3:W-:Y:S02]  /*17570*/  @P1 STG.E desc[UR16][R8.64+0x220], R151 ;  /* 0x0002209708001986 */ /* 0x0007e4000c101910 */
.L_x_405:
[----:B------:R-:W-:Y:S05]  /*17580*/  BSYNC B0 ;  /* 0x0000000000007941 */ /* 0x000fea0003800000 */
.L_x_21:
[----:B0-23--:R-:W2:Y:S04]  /*17590*/  LDL.LU R3, [R1+0x200] ;  /* 0x0002000001037983 */ /* 0x00dea80000300800 */
[----:B------:R-:W2:Y:S01]  /*175a0*/  LDL.LU R2, [R1+0x204] ;  /* 0x0002040001027983 */ /* 0x000ea20000300800 */
[----:B------:R-:W-:Y:S01]  /*175b0*/  ULDC UR8, c[0x0][0xc] ;  /* 0x0000030000087ab9 */ /* 0x000fe20000000800 */
[----:B------:R-:W-:Y:S01]  /*175c0*/  ULDC UR9, c[0x0][0x10] ;  /* 0x0000040000097ab9 */ /* 0x000fe20000000800 */
[----:B------:R-:W2:Y:S01]  /*175d0*/  LDC R5, c[0x0][0x14] ;  /* 0x00000500ff057b82 */ /* 0x000ea20000000800 */
[----:B------:R-:W-:Y:S01]  /*175e0*/  UIMAD.WIDE.U32 UR8, UR8, UR9, URZ ;  /* 0x00000009080872a5 */ /* 0x000fe2000f8e003f */
[----:B------:R-:W-:-:S05]  /*175f0*/  PRMT R0, RZ, 0x7610, R0 ;  /* 0x00007610ff007816 */ /* 0x000fca0000000000 */
[----:B--2---:R-:W-:-:S04]  /*17600*/  IMAD.WIDE.U32 R2, R5, UR8, R2 ;  /* 0x0000000805027c25 */ /* 0x004fc8000f8e0002 */
[----:B------:R-:W-:Y:S01]  /*17610*/  IMAD R5, R5, UR9, RZ ;  /* 0x0000000905057c24 */ /* 0x000fe2000f8e02ff */
[----:B------:R-:W-:Y:S01]  /*17620*/  MOV R11, R2 ;  /* 0x00000002000b7202 */ /* 0x000fe20000000f00 */
[----:B------:R-:W-:Y:S02]  /*17630*/  ULDC.64 UR8, c[0x0][0x750] ;  /* 0x0001d40000087ab9 */ /* 0x000fe40000000a00 */
[----:B------:R-:W-:Y:S01]  /*17640*/  IMAD.IADD R13, R3, 0x1, R5 ;  /* 0x00000001030d7824 */ /* 0x000fe200078e0205 */
[----:B------:R-:W-:Y:S01]  /*17650*/  ISETP.GE.U32.AND P0, PT, R2, UR8, PT ;  /* 0x0000000802007c0c */ /* 0x000fe2000bf06070 */
[----:B------:R-:W-:Y:S01]  /*17660*/  UMOV UR8, 0xffffffff ;  /* 0xffffffff00087882 */ /* 0x000fe20000000000 */
[----:B------:R-:W-:Y:S02]  /*17670*/  IMAD.MOV.U32 R3, RZ, RZ, -0x1 ;  /* 0xffffffffff037424 */ /* 0x000fe400078e00ff */
[----:B------:R0:W-:Y:S01]  /*17680*/  STL [R1+0x200], R13 ;  /* 0x0002000d01007387 */ /* 0x0001e20000100800 */
[----:B------:R-:W-:Y:S01]  /*17690*/  ISETP.GE.U32.AND.EX P0, PT, R13, UR9, PT, P0 ;  /* 0x000000090d007c0c */ /* 0x000fe2000bf06100 */
[----:B------:R-:W-:-:S02]  /*176a0*/  UMOV UR9, 0xffffffff ;  /* 0xffffffff00097882 */ /* 0x000fc40000000000 */
[----:B------:R0:W-:Y:S10]  /*176b0*/  STL [R1+0x204], R11 ;  /* 0x0002040b01007387 */ /* 0x0001f40000100800 */
[----:B0-----:R-:W-:Y:S05]  /*176c0*/  @P0 BRA `(.L_x_406) ;  /* 0x0000000400740947 */ /* 0x001fea0003800000 */
[----:B------:R-:W0:Y:S01]  /*176d0*/  S2R R8, SR_CTAID.X ;  /* 0x0000000000087919 */ /* 0x000e220000002500 */
[----:B------:R-:W-:Y:S01]  /*176e0*/  ULDC.64 UR14, c[0x0][0x728] ;  /* 0x0001ca00000e7ab9 */ /* 0x000fe20000000a00 */
[----:B------:R-:W2:Y:S01]  /*176f0*/  LDC R9, c[0x0][0x144] ;  /* 0x00005100ff097b82 */ /* 0x000ea20000000800 */
[----:B------:R-:W-:Y:S01]  /*17700*/  ULDC UR8, c[0x0][0x150] ;  /* 0x0000540000087ab9 */ /* 0x000fe20000000800 */
[----:B------:R-:W3:Y:S01]  /*17710*/  S2R R12, SR_CTAID.Y ;  /* 0x00000000000c7919 */ /* 0x000ee20000002600 */
[----:B------:R-:W-:Y:S01]  /*17720*/  ISETP.NE.U32.AND P0, PT, RZ, UR14, PT ;  /* 0x0000000eff007c0c */ /* 0x000fe2000bf05070 */
[----:B------:R-:W-:Y:S01]  /*17730*/  ULDC UR22, c[0x0][0x730] ;  /* 0x0001cc0000167ab9 */ /* 0x000fe20000000800 */
[----:B------:R-:W-:Y:S02]  /*17740*/  R2UR UR12, R11 ;  /* 0x000000000b0c72ca */ /* 0x000fe400000e0000 */
[----:B------:R-:W-:Y:S01]  /*17750*/  ISETP.NE.AND.EX P0, PT, RZ, UR15, PT, P0 ;  /* 0x0000000fff007c0c */ /* 0x000fe2000bf05300 */
[----:B------:R-:W1:Y:S01]  /*17760*/  LDC.64 R6, c[0x0][0x720] ;  /* 0x0001c800ff067b82 */ /* 0x000e620000000a00 */
[----:B------:R-:W-:-:S02]  /*17770*/  R2UR UR13, R13 ;  /* 0x000000000d0d72ca */ /* 0x000fc400000e0000 */
[----:B0-----:R-:W-:-:S05]  /*17780*/  I2FP.F32.U32 R0, R8 ;  /* 0x0000000800007245 */ /* 0x001fca0000201000 */
[----:B------:R-:W-:-:S06]  /*17790*/  FMUL R0, R0, UR8 ;  /* 0x0000000800007c20 */ /* 0x000fcc0008400000 */
[----:B------:R-:W0:Y:S01]  /*177a0*/  F2I.U32.TRUNC.NTZ R0, R0 ;  /* 0x0000000000007305 */ /* 0x000e22000020f000 */
[----:B---3--:R-:W-:Y:S05]  /*177b0*/  @!P0 BRA `(.L_x_407) ;  /* 0x0000000000308947 */ /* 0x008fea0003800000 */
        /* <DEDUP_REMOVED lines=12> */
.L_x_407:
[----:B------:R-:W-:Y:S01]  /*17880*/  USHF.R.U64 UR12, UR12, UR22, UR13 ;  /* 0x000000160c0c7299 */ /* 0x000fe2000800120d */
[----:B-1----:R-:W1:Y:S01]  /*17890*/  LDC.64 R22, c[0x0][0x740] ;  /* 0x0001d000ff167b82 */ /* 0x002e620000000a00 */
[----:B------:R-:W-:Y:S01]  /*178a0*/  USHF.R.U32.HI UR8, URZ, UR22, UR13 ;  /* 0x000000163f087299 */ /* 0x000fe2000801160d */
[----:B0-----:R-:W-:Y:S01]  /*178b0*/  IMAD.MOV R10, RZ, RZ, -R0 ;  /* 0x000000ffff0a7224 */ /* 0x001fe200078e0a00 */
[----:B------:R-:W-:Y:S02]  /*178c0*/  MOV R2, R11 ;  /* 0x0000000b00027202 */ /* 0x000fe40000000f00 */
[----:B------:R-:W-:Y:S01]  /*178d0*/  IADD3 R5, P0, RZ, -UR12, RZ ;  /* 0x8000000cff057c10 */ /* 0x000fe2000ff1e0ff */
[----:B--2---:R-:W-:Y:S02]  /*178e0*/  IMAD R18, R9, R10, R8 ;  /* 0x0000000a09127224 */ /* 0x004fe400078e0208 */
[----:B------:R-:W0:Y:S02]  /*178f0*/  LDC R4, c[0x0][0x718] ;  /* 0x0001c600ff047b82 */ /* 0x000e240000000800 */
[----:B------:R-:W-:Y:S01]  /*17900*/  IMAD.X R3, RZ, RZ, ~UR8, P0 ;  /* 0x80000008ff037e24 */ /* 0x000fe200080e06ff */
[----:B------:R-:W-:-:S03]  /*17910*/  ULDC UR8, c[0x0][0x154] ;  /* 0x0000550000087ab9 */ /* 0x000fc60000000800 */
[-C--:B------:R-:W-:Y:S02]  /*17920*/  IMAD R0, R3, R6.reuse, RZ ;  /* 0x0000000603007224 */ /* 0x080fe400078e02ff */
[----:B------:R-:W2:Y:S01]  /*17930*/  LDC R14, c[0x0][0x708] ;  /* 0x0001c200ff0e7b82 */ /* 0x000ea20000000800 */
[----:B------:R-:W-:Y:S02]  /*17940*/  IMAD.MOV.U32 R3, RZ, RZ, R13 ;  /* 0x000000ffff037224 */ /* 0x000fe400078e000d */
[----:B------:R-:W-:-:S05]  /*17950*/  IMAD.WIDE.U32 R2, R5, R6, R2 ;  /* 0x0000000605027225 */ /* 0x000fca00078e0002 */
[----:B------:R-:W3:Y:S01]  /*17960*/  LDC R20, c[0x0][0x758] ;  /* 0x0001d600ff147b82 */ /* 0x000ee20000000800 */
[----:B------:R-:W-:Y:S01]  /*17970*/  IMAD R5, R5, R7, R0 ;  /* 0x0000000705057224 */ /* 0x000fe200078e0200 */
[----:B------:R-:W-:Y:S02]  /*17980*/  I2FP.F32.U32 R0, R12 ;  /* 0x0000000c00007245 */ /* 0x000fe40000201000 */
[----:B-1----:R-:W-:Y:S01]  /*17990*/  ISETP.NE.U32.AND P0, PT, R22, RZ, PT ;  /* 0x000000ff1600720c */ /* 0x002fe20003f05070 */
[----:B------:R-:W-:Y:S01]  /*179a0*/  IMAD.IADD R3, R3, 0x1, R5 ;  /* 0x0000000103037824 */ /* 0x000fe200078e0205 */
[----:B------:R-:W-:Y:S01]  /*179b0*/  MOV R7, 0x1 ;  /* 0x0000000100077802 */ /* 0x000fe20000000f00 */
[----:B------:R-:W-:Y:S01]  /*179c0*/  FMUL R0, R0, UR8 ;  /* 0x0000000800007c20 */ /* 0x000fe20008400000 */
[----:B------:R-:W1:Y:S01]  /*179d0*/  LDC R15, c[0x0][0x148] ;  /* 0x00005200ff0f7b82 */ /* 0x000e620000000800 */
[----:B------:R-:W-:Y:S01]  /*179e0*/  ISETP.NE.AND.EX P0, PT, R23, RZ, PT, P0 ;  /* 0x000000ff1700720c */ /* 0x000fe20003f05300 */
[----:B------:R-:W-:Y:S01]  /*179f0*/  IMAD.MOV.U32 R5, RZ, RZ, -0x1 ;  /* 0xffffffffff057424 */ /* 0x000fe200078e00ff */
[-CC-:B0-----:R-:W-:Y:S01]  /*17a00*/  SHF.R.U64 R10, R2, R4.reuse, R3.reuse ;  /* 0x00000004020a7219 */ /* 0x181fe20000001203 */
[----:B------:R0:W0:Y:S01]  /*17a10*/  F2I.U32.TRUNC.NTZ R13, R0 ;  /* 0x00000000000d7305 */ /* 0x000022000020f000 */
[----:B------:R-:W-:-:S03]  /*17a20*/  SHF.R.U32.HI R3, RZ, R4, R3 ;  /* 0x00000004ff037219 */ /* 0x000fc60000011603 */
[----:B------:R-:W0:Y:S01]  /*17a30*/  LDC R16, c[0x0][0x700] ;  /* 0x0001c000ff107b82 */ /* 0x000e220000000800 */
[-CC-:B--2---:R-:W-:Y:S02]  /*17a40*/  SHF.R.U64 R8, R10, R14.reuse, R3.reuse ;  /* 0x0000000e0a087219 */ /* 0x184fe40000001203 */
[----:B------:R-:W-:-:S05]  /*17a50*/  SHF.R.U32.HI R3, RZ, R14, R3 ;  /* 0x0000000eff037219 */ /* 0x000fca0000011603 */
[----:B------:R-:W2:Y:S01]  /*17a60*/  LDC R19, c[0x0][0x748] ;  /* 0x0001d200ff137b82 */ /* 0x000ea20000000800 */
[-CC-:B---3--:R-:W-:Y:S02]  /*17a70*/  SHF.R.U64 R11, R8, R20.reuse, R3.reuse ;  /* 0x00000014080b7219 */ /* 0x188fe40000001203 */
[-C--:B------:R-:W-:Y:S02]  /*17a80*/  SHF.L.U32 R5, R5, R20.reuse, RZ ;  /* 0x0000001405057219 */ /* 0x080fe400000006ff */
[-C--:B------:R-:W-:Y:S01]  /*17a90*/  SHF.R.U32.HI R3, RZ, R20.reuse, R3 ;  /* 0x00000014ff037219 */ /* 0x080fe20000011603 */
[----:B------:R-:W-:Y:S01]  /*17aa0*/  IMAD.MOV.U32 R2, RZ, RZ, R11 ;  /* 0x000000ffff027224 */ /* 0x000fe200078e000b */
[----:B------:R-:W-:Y:S01]  /*17ab0*/  SHF.L.U32 R20, R7, R20, RZ ;  /* 0x0000001407147219 */ /* 0x000fe200000006ff */
[----:B------:R-:W3:Y:S01]  /*17ac0*/  LDC R21, c[0x0][0x738] ;  /* 0x0001ce00ff157b82 */ /* 0x000ee20000000800 */
[----:B------:R-:W-:-:S07]  /*17ad0*/  LOP3.LUT R17, RZ, R5, RZ, 0x33, !PT ;  /* 0x00000005ff117212 */ /* 0x000fce00078e33ff */
[----:B----4-:R-:W4:Y:S01]  /*17ae0*/  LDC R24, c[0x0][0x710] ;  /* 0x0001c400ff187b82 */ /* 0x010f220000000800 */
[----:B------:R-:W-:Y:S05]  /*17af0*/  @!P0 BRA `(.L_x_408) ;  /* 0x0000000000288947 */ /* 0x000fea0003800000 */
[----:B0-----:R-:W0:Y:S02]  /*17b00*/  LDC R0, c[0x0][0x74c] ;  /* 0x0001d300ff007b82 */ /* 0x001e240000000800 */
[----:B0-----:R-:W-:-:S05]  /*17b10*/  IADD3 R7, P0, R11, R0, RZ ;  /* 0x000000000b077210 */ /* 0x001fca0007f1e0ff */
[----:B------:R-:W-:-:S04]  /*17b20*/  IMAD.X R9, RZ, RZ, R3, P0 ;  /* 0x000000ffff097224 */ /* 0x000fc800000e0603 */
[----:B------:R-:W-:-:S04]  /*17b30*/  IMAD.WIDE.U32 R2, R9, R22, RZ ;  /* 0x0000001609027225 */ /* 0x000fc800078e00ff */
[----:B------:R-:W-:-:S04]  /*17b40*/  IMAD.WIDE.U32 R4, P0, R7, R23, R2 ;  /* 0x0000001707047225 */ /* 0x000fc80007800002 */
[----:B------:R-:W-:Y:S01]  /*17b50*/  IMAD.WIDE.U32 R2, R7, R22, RZ ;  /* 0x0000001607027225 */ /* 0x000fe200078e00ff */
[----:B------:R-:W-:-:S03]  /*17b60*/  MOV R6, R5 ;  /* 0x0000000500067202 */ /* 0x000fc60000000f00 */
[----:B------:R-:W-:Y:S01]  /*17b70*/  IMAD.X R7, RZ, RZ, RZ, P0 ;  /* 0x000000ffff077224 */ /* 0x000fe200000e06ff */
[----:B------:R-:W-:-:S05]  /*17b80*/  IADD3 RZ, P0, R3, R4, RZ ;  /* 0x0000000403ff7210 */ /* 0x000fca0007f1e0ff */
[----:B------:R-:W-:-:S08]  /*17b90*/  IMAD.WIDE.U32.X R2, R9, R23, R6, P0 ;  /* 0x0000001709027225 */ /* 0x000fd000000e0406 */
.L_x_408:
[----:B0-2---:R-:W-:Y:S01]  /*17ba0*/  SHF.R.U64 R0, R2, R19, R3 ;  /* 0x0000001302007219 */ /* 0x005fe20000001203 */
[----:B------:R-:W-:Y:S01]  /*17bb0*/  VIADD R5, R16, 0xffffffff ;  /* 0xffffffff10057836 */ /* 0x000fe20000000000 */
[----:B------:R-:W-:Y:S01]  /*17bc0*/  LOP3.LUT R3, R8, R17, RZ, 0xc0, !PT ;  /* 0x0000001108037212 */ /* 0x000fe200078ec0ff */
[----:B------:R-:W-:Y:S01]  /*17bd0*/  IMAD.MOV R13, RZ, RZ, -R13 ;  /* 0x000000ffff0d7224 */ /* 0x000fe200078e0a0d */
[----:B------:R-:W-:Y:S01]  /*17be0*/  UMOV UR8, UR12 ;  /* 0x0000000c00087c82 */ /* 0x000fe20008000000 */
[----:B------:R-:W-:Y:S01]  /*17bf0*/  IMAD.MOV R2, RZ, RZ, -R0 ;  /* 0x000000ffff027224 */ /* 0x000fe200078e0a00 */
[----:B------:R-:W-:Y:S01]  /*17c00*/  LOP3.LUT R5, R10, R5, RZ, 0xc0, !PT ;  /* 0x000000050a057212 */ /* 0x000fe200078ec0ff */
[----:B------:R-:W-:Y:S02]  /*17c10*/  IMAD R3, R20, R0, R3 ;  /* 0x0000000014037224 */ /* 0x000fe400078e0203 */
[----:B-1----:R-:W-:Y:S02]  /*17c20*/  @P4 IMAD R18, R15, R13, R12 ;  /* 0x0000000d0f124224 */ /* 0x002fe400078e020c */
[----:B---3--:R-:W-:-:S02]  /*17c30*/  IMAD R0, R2, R21, R11 ;  /* 0x0000001502007224 */ /* 0x008fc400078e020b */
[----:B----4-:R-:W-:Y:S02]  /*17c40*/  IMAD R3, R3, R24, R18 ;  /* 0x0000001803037224 */ /* 0x010fe400078e0212 */
[----:B------:R-:W-:-:S05]  /*17c50*/  IMAD R2, R0, R16, R5 ;  /* 0x0000001000027224 */ /* 0x000fca00078e0205 */
[----:B------:R-:W-:Y:S02]  /*17c60*/  SEL R0, R2, R3, !P4 ;  /* 0x0000000302007207 */ /* 0x000fe40006000000 */
[----:B------:R-:W-:Y:S02]  /*17c70*/  SEL R3, R3, R2, !P4 ;  /* 0x0000000203037207 */ /* 0x000fe40006000000 */
[----:B------:R-:W-:Y:S02]  /*17c80*/  R2UR UR9, R0 ;  /* 0x00000000000972ca */ /* 0x000fe400000e0000 */
[----:B------:R-:W-:-:S13]  /*17c90*/  MOV R0, 0x1 ;  /* 0x0000000100007802 */ /* 0x000fda0000000f00 */
.L_x_406:
[----:B------:R-:W-:-:S13]  /*17ca0*/  LOP3.LUT P0, RZ, R0, 0xff, RZ, 0xc0, !PT ;  /* 0x000000ff00ff7812 */ /* 0x000fda000780c0ff */
[----:B------:R-:W-:Y:S05]  /*17cb0*/  @P0 BRA `(.L_x_409) ;  /* 0xfffffe9000e00947 */ /* 0x000fea000383ffff */
[----:B------:R-:W-:Y:S05]  /*17cc0*/  EXIT ;  /* 0x000000000000794d */ /* 0x000fea0003800000 */
.L_x_3:
[----:B------:R-:W2:Y:S01]  /*17cd0*/  LDL R15, [R1+0x204] ;  /* 0x00020400010f7983 */ /* 0x000ea20000100800 */
[----:B------:R-:W-:-:S03]  /*17ce0*/  ULDC.64 UR4, c[0x0][0x750] ;  /* 0x0001d40000047ab9 */ /* 0x000fc60000000a00 */
[----:B------:R-:W3:Y:S01]  /*17cf0*/  LDL R18, [R1+0x200] ;  /* 0x0002000001127983 */ /* 0x000ee20000100800 */
[----:B------:R-:W-:Y:S01]  /*17d00*/  PRMT R0, RZ, 0x7610, R0 ;  /* 0x00007610ff007816 */ /* 0x000fe20000000000 */
[----:B------:R-:W-:Y:S02]  /*17d10*/  IMAD.MOV.U32 R2, RZ, RZ, -0x1 ;  /* 0xffffffffff027424 */ /* 0x000fe400078e00ff */
[----:B------:R-:W-:Y:S02]  /*17d20*/  IMAD.MOV.U32 R3, RZ, RZ, -0x1 ;  /* 0xffffffffff037424 */ /* 0x000fe400078e00ff */
[----:B------:R-:W-:Y:S01]  /*17d30*/  IMAD.MOV.U32 R9, RZ, RZ, -0x1 ;  /* 0xffffffffff097424 */ /* 0x000fe200078e00ff */
[----:B--2---:R-:W-:-:S04]  /*17d40*/  ISETP.GE.U32.AND P0, PT, R15, UR4, PT ;  /* 0x000000040f007c0c */ /* 0x004fc8000bf06070 */
[----:B---3--:R-:W-:-:S13]  /*17d50*/  ISETP.GE.U32.AND.EX P0, PT, R18, UR5, PT, P0 ;  /* 0x0000000512007c0c */ /* 0x008fda000bf06100 */
[----:B------:R-:W-:Y:S05]  /*17d60*/  @P0 BRA `(.L_x_410) ;  /* 0x0000000400640947 */ /* 0x000fea0003800000 */
[----:B------:R-:W0:Y:S01]  /*17d70*/  LDC.64 R12, c[0x0][0x728] ;  /* 0x0001ca00ff0c7b82 */ /* 0x000e220000000a00 */
[----:B------:R-:W-:Y:S01]  /*17d80*/  MOV R8, R15 ;  /* 0x0000000f00087202 */ /* 0x000fe20000000f00 */
[----:B------:R-:W-:-:S06]  /*17d90*/  IMAD.MOV.U32 R9, RZ, RZ, R18 ;  /* 0x000000ffff097224 */ /* 0x000fcc00078e0012 */
[----:B------:R-:W1:Y:S08]  /*17da0*/  LDC R14, c[0x0][0x730] ;  /* 0x0001cc00ff0e7b82 */ /* 0x000e700000000800 */
[----:B------:R-:W2:Y:S01]  /*17db0*/  LDC.64 R16, c[0x0][0x720] ;  /* 0x0001c800ff107b82 */ /* 0x000ea20000000a00 */
[----:B0-----:R-:W-:-:S04]  /*17dc0*/  ISETP.NE.U32.AND P0, PT, R12, RZ, PT ;  /* 0x000000ff0c00720c */ /* 0x001fc80003f05070 */
[----:B------:R-:W-:-:S13]  /*17dd0*/  ISETP.NE.AND.EX P0, PT, R13, RZ, PT, P0 ;  /* 0x000000ff0d00720c */ /* 0x000fda0003f05300 */
[----:B-12---:R-:W-:Y:S05]  /*17de0*/  @!P0 BRA `(.L_x_411) ;  /* 0x0000000000288947 */ /* 0x006fea0003800000 */
[----:B------:R-:W0:Y:S02]  /*17df0*/  LDC R0, c[0x0][0x734] ;  /* 0x0001cd00ff007b82 */ /* 0x000e240000000800 */
        /* <DEDUP_REMOVED lines=9> */
.L_x_411:
[--C-:B------:R-:W-:Y:S01]  /*17e90*/  SHF.R.U64 R11, R8, R14, R9.reuse ;  /* 0x0000000e080b7219 */ /* 0x100fe20000001209 */
[----:B------:R-:W0:Y:S01]  /*17ea0*/  LDC R6, c[0x0][0x718] ;  /* 0x0001c600ff067b82 */ /* 0x000e220000000800 */
[----:B------:R-:W-:Y:S01]  /*17eb0*/  I2FP.F32.U32 R8, R4 ;  /* 0x0000000400087245 */ /* 0x000fe20000201000 */
[----:B------:R-:W-:Y:S01]  /*17ec0*/  ULDC UR4, c[0x0][0x150] ;  /* 0x0000540000047ab9 */ /* 0x000fe20000000800 */
[----:B------:R-:W-:Y:S01]  /*17ed0*/  SHF.R.U32.HI R0, RZ, R14, R9 ;  /* 0x0000000eff007219 */ /* 0x000fe20000011609 */
[----:B------:R-:W-:Y:S01]  /*17ee0*/  IMAD.MOV.U32 R2, RZ, RZ, R15 ;  /* 0x000000ffff027224 */ /* 0x000fe200078e000f */
[----:B------:R-:W-:Y:S01]  /*17ef0*/  IADD3 R5, P0, RZ, -R11, RZ ;  /* 0x8000000bff057210 */ /* 0x000fe20007f1e0ff */
[----:B------:R-:W-:Y:S01]  /*17f00*/  FMUL R9, R8, UR4 ;  /* 0x0000000408097c20 */ /* 0x000fe20008400000 */
[----:B------:R-:W-:Y:S01]  /*17f10*/  IMAD.MOV.U32 R3, RZ, RZ, R18 ;  /* 0x000000ffff037224 */ /* 0x000fe200078e0012 */
[----:B------:R-:W1:Y:S01]  /*17f20*/  LDC.64 R20, c[0x0][0x740] ;  /* 0x0001d000ff147b82 */ /* 0x000e620000000a00 */
[----:B------:R-:W-:Y:S01]  /*17f30*/  ULDC UR4, c[0x0][0x154] ;  /* 0x0000550000047ab9 */ /* 0x000fe20000000800 */
[----:B------:R-:W-:-:S02]  /*17f40*/  IMAD.X R7, RZ, RZ, ~R0, P0 ;  /* 0x000000ffff077224 */ /* 0x000fc400000e0e00 */
[----:B------:R-:W2:Y:S01]  /*17f50*/  F2I.U32.TRUNC.NTZ R9, R9 ;  /* 0x0000000900097305 */ /* 0x000ea2000020f000 */
[----:B------:R-:W-:-:S03]  /*17f60*/  IMAD.WIDE.U32 R2, R5, R16, R2 ;  /* 0x0000001005027225 */ /* 0x000fc600078e0002 */
[----:B------:R-:W3:Y:S01]  /*17f70*/  LDC R13, c[0x0][0x144] ;  /* 0x00005100ff0d7b82 */ /* 0x000ee20000000800 */
[----:B------:R-:W-:-:S04]  /*17f80*/  IMAD R0, R7, R16, RZ ;  /* 0x0000001007007224 */ /* 0x000fc800078e02ff */
[----:B------:R-:W-:-:S03]  /*17f90*/  IMAD R5, R5, R17, R0 ;  /* 0x0000001105057224 */ /* 0x000fc600078e0200 */
[----:B------:R-:W4:Y:S02]  /*17fa0*/  LDC R12, c[0x0][0x708] ;  /* 0x0001c200ff0c7b82 */ /* 0x000f240000000800 */
[----:B------:R-:W-:Y:S01]  /*17fb0*/  IADD3 R3, R3, R5, RZ ;  /* 0x0000000503037210 */ /* 0x000fe20007ffe0ff */
[----:B--2---:R-:W-:-:S03]  /*17fc0*/  IMAD.MOV R0, RZ, RZ, -R9 ;  /* 0x000000ffff007224 */ /* 0x004fc600078e0a09 */
[--C-:B0-----:R-:W-:Y:S02]  /*17fd0*/  SHF.R.U64 R8, R2, R6, R3.reuse ;  /* 0x0000000602087219 */ /* 0x101fe40000001203 */
[----:B------:R-:W0:Y:S01]  /*17fe0*/  LDC R7, c[0x0][0x758] ;  /* 0x0001d600ff077b82 */ /* 0x000e220000000800 */
[----:B------:R-:W-:Y:S02]  /*17ff0*/  I2FP.F32.U32 R2, R10 ;  /* 0x0000000a00027245 */ /* 0x000fe40000201000 */
[----:B-1----:R-:W-:Y:S02]  /*18000*/  ISETP.NE.U32.AND P0, PT, R20, RZ, PT ;  /* 0x000000ff1400720c */ /* 0x002fe40003f05070 */
[----:B------:R-:W-:Y:S01]  /*18010*/  SHF.R.U32.HI R3, RZ, R6, R3 ;  /* 0x00000006ff037219 */ /* 0x000fe20000011603 */
[----:B------:R-:W-:Y:S01]  /*18020*/  IMAD.MOV.U32 R6, RZ, RZ, -0x1 ;  /* 0xffffffffff067424 */ /* 0x000fe200078e00ff */
[----:B------:R-:W-:Y:S01]  /*18030*/  ISETP.NE.AND.EX P0, PT, R21, RZ, PT, P0 ;  /* 0x000000ff1500720c */ /* 0x000fe20003f05300 */
[----:B------:R-:W1:Y:S01]  /*18040*/  LDC R17, c[0x0][0x148] ;  /* 0x00005200ff117b82 */ /* 0x000e620000000800 */
[----:B---3--:R-:W-:-:S02]  /*18050*/  IMAD R19, R13, R0, R4 ;  /* 0x000000000d137224 */ /* 0x008fc400078e0204 */
[----:B------:R-:W-:Y:S01]  /*18060*/  FMUL R4, R2, UR4 ;  /* 0x0000000402047c20 */ /* 0x000fe20008400000 */
[----:B------:R-:W-:-:S04]  /*18070*/  IMAD.MOV.U32 R2, RZ, RZ, 0x1 ;  /* 0x00000001ff027424 */ /* 0x000fc800078e00ff */
[----:B------:R-:W2:Y:S01]  /*18080*/  LDC R14, c[0x0][0x700] ;  /* 0x0001c000ff0e7b82 */ /* 0x000ea20000000800 */
[-CC-:B----4-:R-:W-:Y:S02]  /*18090*/  SHF.R.U64 R13, R8, R12.reuse, R3.reuse ;  /* 0x0000000c080d7219 */ /* 0x190fe40000001203 */
[----:B------:R-:W-:Y:S02]  /*180a0*/  SHF.R.U32.HI R0, RZ, R12, R3 ;  /* 0x0000000cff007219 */ /* 0x000fe40000011603 */
[----:B------:R3:W4:Y:S03]  /*180b0*/  F2I.U32.TRUNC.NTZ R12, R4 ;  /* 0x00000004000c7305 */ /* 0x000726000020f000 */
[----:B------:R-:W1:Y:S01]  /*180c0*/  LDC R16, c[0x0][0x748] ;  /* 0x0001d200ff107b82 */ /* 0x000e620000000800 */
[-C--:B0-----:R-:W-:Y:S02]  /*180d0*/  SHF.L.U32 R6, R6, R7.reuse, RZ ;  /* 0x0000000706067219 */ /* 0x081fe400000006ff */
[----:B------:R-:W-:-:S02]  /*180e0*/  SHF.R.U64 R15, R13, R7, R0 ;  /* 0x000000070d0f7219 */ /* 0x000fc40000001200 */
[-C--:B------:R-:W-:Y:S02]  /*180f0*/  SHF.L.U32 R22, R2, R7.reuse, RZ ;  /* 0x0000000702167219 */ /* 0x080fe400000006ff */
[----:B------:R-:W-:Y:S01]  /*18100*/  SHF.R.U32.HI R3, RZ, R7, R0 ;  /* 0x00000007ff037219 */ /* 0x000fe20000011600 */
[----:B------:R-:W0:Y:S01]  /*18110*/  LDC R18, c[0x0][0x738] ;  /* 0x0001ce00ff127b82 */ /* 0x000e220000000800 */
[----:B------:R-:W-:Y:S02]  /*18120*/  LOP3.LUT R24, RZ, R6, RZ, 0x33, !PT ;  /* 0x00000006ff187212 */ /* 0x000fe400078e33ff */
[----:B------:R-:W-:-:S05]  /*18130*/  MOV R2, R15 ;  /* 0x0000000f00027202 */ /* 0x000fca0000000f00 */
[----:B------:R-:W0:Y:S01]  /*18140*/  LDC R23, c[0x0][0x710] ;  /* 0x0001c400ff177b82 */ /* 0x000e220000000800 */
[----:B---34-:R-:W-:Y:S05]  /*18150*/  @!P0 BRA `(.L_x_412) ;  /* 0x0000000000288947 */ /* 0x018fea0003800000 */
[----:B------:R-:W3:Y:S02]  /*18160*/  LDC R0, c[0x0][0x74c] ;  /* 0x0001d300ff007b82 */ /* 0x000ee40000000800 */
[----:B---3--:R-:W-:-:S05]  /*18170*/  IADD3 R7, P0, R15, R0, RZ ;  /* 0x000000000f077210 */ /* 0x008fca0007f1e0ff */
[----:B------:R-:W-:-:S04]  /*18180*/  IMAD.X R9, RZ, RZ, R3, P0 ;  /* 0x000000ffff097224 */ /* 0x000fc800000e0603 */
[----:B------:R-:W-:-:S04]  /*18190*/  IMAD.WIDE.U32 R2, R9, R20, RZ ;  /* 0x0000001409027225 */ /* 0x000fc800078e00ff */
[----:B------:R-:W-:-:S04]  /*181a0*/  IMAD.WIDE.U32 R4, P0, R7, R21, R2 ;  /* 0x0000001507047225 */ /* 0x000fc80007800002 */
[----:B------:R-:W-:-:S04]  /*181b0*/  IMAD.WIDE.U32 R2, R7, R20, RZ ;  /* 0x0000001407027225 */ /* 0x000fc800078e00ff */
[----:B------:R-:W-:Y:S01]  /*181c0*/  IMAD.X R7, RZ, RZ, RZ, P0 ;  /* 0x000000ffff077224 */ /* 0x000fe200000e06ff */
[----:B------:R-:W-:Y:S01]  /*181d0*/  IADD3 RZ, P0, R3, R4, RZ ;  /* 0x0000000403ff7210 */ /* 0x000fe20007f1e0ff */
[----:B------:R-:W-:-:S04]  /*181e0*/  IMAD.MOV.U32 R6, RZ, RZ, R5 ;  /* 0x000000ffff067224 */ /* 0x000fc800078e0005 */
[----:B------:R-:W-:-:S08]  /*181f0*/  IMAD.WIDE.U32.X R2, R9, R21, R6, P0 ;  /* 0x0000001509027225 */ /* 0x000fd000000e0406 */
.L_x_412:
[----:B-1----:R-:W-:Y:S01]  /*18200*/  SHF.R.U64 R3, R2, R16, R3 ;  /* 0x0000001002037219 */ /* 0x002fe20000001203 */
[----:B--2---:R-:W-:Y:S01]  /*18210*/  VIADD R5, R14, 0xffffffff ;  /* 0xffffffff0e057836 */ /* 0x004fe20000000000 */
[----:B------:R-:W-:Y:S02]  /*18220*/  LOP3.LUT R0, R13, R24, RZ, 0xc0, !PT ;  /* 0x000000180d007212 */ /* 0x000fe400078ec0ff */
[----:B------:R-:W-:Y:S01]  /*18230*/  IADD3 R12, -R12, RZ, RZ ;  /* 0x000000ff0c0c7210 */ /* 0x000fe20007ffe1ff */
[----:B------:R-:W-:Y:S01]  /*18240*/  IMAD.MOV R4, RZ, RZ, -R3 ;  /* 0x000000ffff047224 */ /* 0x000fe200078e0a03 */
[----:B------:R-:W-:Y:S01]  /*18250*/  LOP3.LUT R5, R8, R5, RZ, 0xc0, !PT ;  /* 0x0000000508057212 */ /* 0x000fe200078ec0ff */
[----:B------:R-:W-:Y:S01]  /*18260*/  IMAD R2, R22, R3, R0 ;  /* 0x0000000316027224 */ /* 0x000fe200078e0200 */
[----:B------:R-:W-:Y:S01]  /*18270*/  MOV R9, R11 ;  /* 0x0000000b00097202 */ /* 0x000fe20000000f00 */
[----:B------:R-:W-:Y:S02]  /*18280*/  @P4 IMAD R19, R17, R12, R10 ;  /* 0x0000000c11134224 */ /* 0x000fe400078e020a */
[----:B0-----:R-:W-:-:S02]  /*18290*/  IMAD R0, R4, R18, R15 ;  /* 0x0000001204007224 */ /* 0x001fc400078e020f */
[----:B------:R-:W-:Y:S02]  /*182a0*/  IMAD.MOV.U32 R3, RZ, RZ, 0x1 ;  /* 0x00000001ff037424 */ /* 0x000fe400078e00ff */
[----:B------:R-:W-:Y:S02]  /*182b0*/  IMAD R2, R2, R23, R19 ;  /* 0x0000001702027224 */ /* 0x000fe400078e0213 */
[----:B------:R-:W-:Y:S01]  /*182c0*/  IMAD R5, R0, R14, R5 ;  /* 0x0000000e00057224 */ /* 0x000fe200078e0205 */
[----:B------:R-:W-:-:S04]  /*182d0*/  PRMT R0, R3, 0x7610, R0 ;  /* 0x0000761003007816 */ /* 0x000fc80000000000 */
[----:B------:R-:W-:Y:S02]  /*182e0*/  SEL R3, R5, R2, !P4 ;  /* 0x0000000205037207 */ /* 0x000fe40006000000 */
[----:B------:R-:W-:-:S07]  /*182f0*/  SEL R2, R2, R5, !P4 ;  /* 0x0000000502027207 */ /* 0x000fce0006000000 */
.L_x_410:
[----:B------:R-:W-:-:S08]  /*18300*/  NOP ;  /* 0x0000000000007918 */ /* 0x000fd00000000000 */
[----:B------:R-:W0:-:S00]  /*18310*/  USETMAXREG.DEALLOC.CTAPOOL 0x18 ;  /* 0x00000018000079c8 */ /* 0x000e0000080e0500 */
[----:B------:R-:W-:-:S13]  /*18320*/  ISETP.NE.AND P0, PT, RZ, UR7, PT ;  /* 0x00000007ff007c0c */ /* 0x000fda000bf05270 */
[----:B------:R-:W-:Y:S05]  /*18330*/  @P0 EXIT ;  /* 0x000000000000094d */ /* 0x000fea0003800000 */
[----:B0-----:R-:W-:Y:S01]  /*18340*/  LOP3.LUT P0, RZ, R0, 0xff, RZ, 0xc0, !PT ;  /* 0x000000ff00ff7812 */ /* 0x001fe2000780c0ff */
[----:B------:R-:W-:Y:S02]  /*18350*/  IMAD.MOV.U32 R0, RZ, RZ, 0x1 ;  /* 0x00000001ff007424 */ /* 0x000fe400078e00ff */
[----:B------:R-:W-:-:S10]  /*18360*/  IMAD.MOV.U32 R6, RZ, RZ, RZ ;  /* 0x000000ffff067224 */ /* 0x000fd400078e00ff */
[----:B------:R-:W-:Y:S05]  /*18370*/  @!P0 BRA `(.L_x_413) ;  /* 0x0000000c00888947 */ /* 0x000fea0003800000 */
[----:B------:R-:W0:Y:S01]  /*18380*/  S2R R4, SR_TID.X ;  /* 0x0000000000047919 */ /* 0x000e220000002100 */
[----:B------:R-:W-:Y:S01]  /*18390*/  ULDC UR4, c[0x0][0x28c] ;  /* 0x0000a30000047ab9 */ /* 0x000fe20000000800 */
[----:B------:R-:W-:Y:S01]  /*183a0*/  ULDC UR5, c[0x0][0x700] ;  /* 0x0001c00000057ab9 */ /* 0x000fe20000000800 */
[----:B------:R-:W-:Y:S01]  /*183b0*/  UIADD3 UR11, UR4, 0x3f, URZ ;  /* 0x0000003f040b7890 */ /* 0x000fe2000fffe03f */
[----:B------:R-:W-:Y:S01]  /*183c0*/  BSSY B0, `(.L_x_413) ;  /* 0x00000dd000007945 */ /* 0x000fe20003800000 */
[----:B------:R-:W-:Y:S01]  /*183d0*/  ULDC UR7, c[0x0][0x758] ;  /* 0x0001d60000077ab9 */ /* 0x000fe20000000800 */
[----:B------:R-:W-:Y:S01]  /*183e0*/  UMOV UR9, 0xffffffff ;  /* 0xffffffff00097882 */ /* 0x000fe20000000000 */
[----:B------:R-:W-:Y:S01]  /*183f0*/  UMOV UR12, 0x1 ;  /* 0x00000001000c7882 */ /* 0x000fe20000000000 */
[----:B------:R-:W-:Y:S01]  /*18400*/  UIADD3 UR4, UR5, -0x1, URZ ;  /* 0xffffffff05047890 */ /* 0x000fe2000fffe03f */
[----:B------:R-:W-:Y:S01]  /*18410*/  IMAD.MOV.U32 R8, RZ, RZ, 0x1 ;  /* 0x00000001ff087424 */ /* 0x000fe200078e00ff */
[----:B------:R-:W-:Y:S01]  /*18420*/  USHF.L.U32 UR10, UR9, UR7, URZ ;  /* 0x00000007090a7299 */ /* 0x000fe2000800063f */
[----:B------:R-:W-:Y:S01]  /*18430*/  MOV R0, 0x1 ;  /* 0x0000000100007802 */ /* 0x000fe20000000f00 */
[----:B------:R-:W-:Y:S01]  /*18440*/  USHF.L.U32 UR5, UR12, UR7, URZ ;  /* 0x000000070c057299 */ /* 0x000fe2000800063f */
[----:B------:R-:W-:Y:S01]  /*18450*/  IMAD.MOV.U32 R6, RZ, RZ, RZ ;  /* 0x000000ffff067224 */ /* 0x000fe200078e00ff */
[----:B------:R-:W-:Y:S01]  /*18460*/  USHF.R.S32.HI UR12, URZ, 0x1f, UR11 ;  /* 0x0000001f3f0c7899 */ /* 0x000fe2000801140b */
[----:B------:R-:W-:Y:S01]  /*18470*/  ULDC UR8, c[0x0][0xc] ;  /* 0x0000030000087ab9 */ /* 0x000fe20000000800 */
[----:B------:R-:W-:-:S02]  /*18480*/  ULDC UR9, c[0x0][0x10] ;  /* 0x0000040000097ab9 */ /* 0x000fc40000000800 */
[----:B------:R-:W-:Y:S02]  /*18490*/  ULEA.HI UR12, UR12, UR11, URZ, 0x6 ;  /* 0x0000000b0c0c7291 */ /* 0x000fe4000f8f303f */
[----:B------:R-:W-:Y:S02]  /*184a0*/  UIMAD.WIDE.U32 UR8, UR8, UR9, URZ ;  /* 0x00000009080872a5 */ /* 0x000fe4000f8e003f */
[----:B------:R-:W-:Y:S02]  /*184b0*/  ULOP3.LUT UR7, URZ, UR10, URZ, 0x33, !UPT ;  /* 0x0000000a3f077292 */ /* 0x000fe4000f8e333f */
[----:B------:R-:W-:Y:S01]  /*184c0*/  USHF.R.S32.HI UR13, URZ, 0x6, UR12 ;  /* 0x000000063f0d7899 */ /* 0x000fe2000801140c */
[----:B------:R-:W-:Y:S01]  /*184d0*/  ULDC UR10, c[0x0][0x14] ;  /* 0x00000500000a7ab9 */ /* 0x000fe20000000800 */
[----:B------:R-:W-:Y:S02]  /*184e0*/  ULOP3.LUT UR15, UR6, 0x2, URZ, 0xfc, !UPT ;  /* 0x00000002060f7892 */ /* 0x000fe4000f8efc3f */
[----:B------:R-:W-:-:S02]  /*184f0*/  UIMAD.WIDE.U32 UR34, UR8, UR10, URZ ;  /* 0x0000000a082272a5 */ /* 0x000fc4000f8e003f */
[----:B------:R-:W-:Y:S01]  /*18500*/  UIMAD UR14, UR9, UR10, URZ ;  /* 0x0000000a090e72a4 */ /* 0x000fe2000f8e023f */
[C---:B0-----:R-:W-:Y:S01]  /*18510*/  LOP3.LUT P3, RZ, R4.reuse, 0x7f, RZ, 0xc0, !PT ;  /* 0x0000007f04ff7812 */ /* 0x041fe2000786c0ff */
[----:B------:R-:W-:Y:S01]  /*18520*/  UIADD3 UR21, UR13, 0x1, URZ ;  /* 0x000000010d157890 */ /* 0x000fe2000fffe03f */
[----:B------:R-:W-:Y:S01]  /*18530*/  LOP3.LUT P0, RZ, R4, 0x1f, RZ, 0xc0, !PT ;  /* 0x0000001f04ff7812 */ /* 0x000fe2000780c0ff */
[----:B------:R-:W-:Y:S01]  /*18540*/  UIADD3 UR14, UR35, UR14, URZ ;  /* 0x0000000e230e7290 */ /* 0x000fe2000fffe03f */
[----:B------:R-:W-:Y:S02]  /*18550*/  ULDC.64 UR36, c[0x0][0x198] ;  /* 0x0000660000247ab9 */ /* 0x000fe40000000a00 */
[----:B------:R-:W-:-:S13]  /*18560*/  PLOP3.LUT P0, PT, P0, P3, PT, 0x8a, 0x0 ;  /* 0x000000000000781c */ /* 0x000fda0000707172 */
.L_x_425:
[----:B------:R-:W-:-:S03]  /*18570*/  UMOV UR8, 0xffffffff ;  /* 0xffffffff00087882 */ /* 0x000fc60000000000 */
[----:B------:R-:W-:Y:S05]  /*18580*/  BRA.DIV UR8, `(.L_x_414) ;  /* 0x0000000e08e07947 */ /* 0x000fea000b800000 */
[----:B------:R-:W-:-:S13]  /*18590*/  ELECT P1, URZ, PT ;  /* 0x00000000003f782f */ /* 0x000fda0003820000 */
.L_x_436:
[----:B------:R-:W0:Y:S01]  /*185a0*/  LDC R4, c[0x0][0x28c] ;  /* 0x0000a300ff047b82 */ /* 0x000e220000000800 */
[----:B------:R-:W-:Y:S01]  /*185b0*/  BSSY B1, `(.L_x_415) ;  /* 0x0000045000017945 */ /* 0x000fe20003800000 */
[----:B0-----:R-:W-:-:S13]  /*185c0*/  ISETP.LT.OR P1, PT, R4, 0x1, !P1 ;  /* 0x000000010400780c */ /* 0x001fda0004f21670 */
[----:B------:R-:W-:Y:S05]  /*185d0*/  @P1 BRA `(.L_x_416) ;  /* 0x0000000400081947 */ /* 0x000fea0003800000 */
[----:B------:R-:W-:Y:S01]  /*185e0*/  IMAD.SHL.U32 R4, R3, 0x100, RZ ;  /* 0x0000010003047824 */ /* 0x000fe200078e00ff */
[----:B------:R-:W-:Y:S01]  /*185f0*/  CS2R R14, SRZ ;  /* 0x00000000000e7805 */ /* 0x000fe2000001ff00 */
[----:B------:R-:W-:Y:S01]  /*18600*/  IMAD.SHL.U32 R2, R2, 0x100, RZ ;  /* 0x0000010002027824 */ /* 0x000fe200078e00ff */
[----:B------:R-:W-:Y:S01]  /*18610*/  MOV R13, UR21 ;  /* 0x00000015000d7c02 */ /* 0x000fe20008000f00 */
[----:B------:R-:W-:Y:S02]  /*18620*/  IMAD.MOV.U32 R3, RZ, RZ, R0 ;  /* 0x000000ffff037224 */ /* 0x000fe400078e0000 */
[----:B------:R-:W-:Y:S02]  /*18630*/  IMAD.MOV.U32 R5, RZ, RZ, R6 ;  /* 0x000000ffff057224 */ /* 0x000fe400078e0006 */
[----:B------:R-:W-:-:S07]  /*18640*/  IMAD.MOV.U32 R11, RZ, RZ, RZ ;  /* 0x000000ffff0b7224 */ /* 0x000fce00078e00ff */
.L_x_420:
[----:B------:R-:W0:Y:S01]  /*18650*/  S2R R10, SR_CgaCtaId ;  /* 0x00000000000a7919 */ /* 0x000e220000008800 */
[----:B------:R-:W-:-:S04]  /*18660*/  MOV R7, 0x400 ;  /* 0x0000040000077802 */ /* 0x000fc80000000f00 */
[----:B0-----:R-:W-:Y:S02]  /*18670*/  LEA R16, R10, R7, 0x18 ;  /* 0x000000070a107211 */ /* 0x001fe400078ec0ff */
[----:B------:R-:W-:Y:S01]  /*18680*/  SHF.L.U32 R7, R3, 0x1f, RZ ;  /* 0x0000001f03077819 */ /* 0x000fe200000006ff */
[----:B------:R-:W0:Y:S01]  /*18690*/  @!P3 LDC R10, c[0x0][0x640] ;  /* 0x00019000ff0abb82 */ /* 0x000e220000000800 */
[----:B------:R-:W-:-:S04]  /*186a0*/  LEA R12, R5, R16, 0x3 ;  /* 0x00000010050c7211 */ /* 0x000fc800078e18ff */
[----:B------:R-:W1:Y:S02]  /*186b0*/  SYNCS.PHASECHK.TRANS64.TRYWAIT P1, [R12+URZ+0x20], R7 ;  /* 0x000020070c0075a7 */ /* 0x000e64000802017f */
[----:B-1----:R-:W-:Y:S05]  /*186c0*/  @!P1 BRA `(.L_x_417) ;  /* 0x0000000c00b09947 */ /* 0x002fea0003800000 */
.L_x_437:
[----:B------:R-:W-:Y:S01]  /*186d0*/  UPRMT UR8, UR15, 0x9910, URZ ;  /* 0x000099100f087896 */ /* 0x000fe2000800003f */
[----:B0-----:R0:W-:Y:S03]  /*186e0*/  @!P3 SYNCS.ARRIVE.TRANS64 RZ, [R12+URZ], R10 ;  /* 0x0000000a0cffb9a7 */ /* 0x0011e6000800003f */
[----:B------:R-:W-:-:S06]  /*186f0*/  UISETP.NE.AND UP0, UPT, UR8, 0x2, UPT ;  /* 0x000000020800788c */ /* 0x000fcc000bf05270 */
[----:B------:R-:W-:-:S13]  /*18700*/  PLOP3.LUT P1, PT, PT, PT, UP0, 0x80, 0x0 ;  /* 0x000000000000781c */ /* 0x000fda0003f2f008 */
[----:B0-----:R-:W-:Y:S05]  /*18710*/  @P1 BRA `(.L_x_418) ;  /* 0x0000000000041947 */ /* 0x001fea0003800000 */
[----:B------:R-:W-:Y:S01]  /*18720*/  BPT.TRAP 0x1 ;  /* 0x000000040000795c */ /* 0x000fe20000300000 */
.L_x_418:
[----:B------:R-:W-:Y:S05]  /*18730*/  @P0 BRA `(.L_x_419) ;  /* 0x0000000000040947 */ /* 0x000fea0003800000 */
[----:B------:R-:W-:Y:S01]  /*18740*/  BPT.TRAP 0x1 ;  /* 0x000000040000795c */ /* 0x000fe20000300000 */
.L_x_419:
[--C-:B-1----:R-:W-:Y:S01]  /*18750*/  IMAD R7, R5, 0x4000, R16.reuse ;  /* 0x0000400005077824 */ /* 0x102fe200078e0210 */
[----:B------:R-:W-:Y:S01]  /*18760*/  R2UR UR25, R12 ;  /* 0x000000000c1972ca */ /* 0x000fe200000e0000 */
[----:B------:R-:W-:Y:S01]  /*18770*/  VIADD R13, R13, 0xffffffff ;  /* 0xffffffff0d0d7836 */ /* 0x000fe20000000000 */
[----:B------:R-:W-:Y:S01]  /*18780*/  R2UR UR28, R9 ;  /* 0x00000000091c72ca */ /* 0x000fe200000e0000 */
[----:B------:R-:W-:Y:S01]  /*18790*/  UIADD3 UR22, UP0, UR36, 0xf0, URZ ;  /* 0x000000f024167890 */ /* 0x000fe2000ff1e03f */
[----:B------:R-:W-:Y:S01]  /*187a0*/  R2UR UR24, R7 ;  /* 0x00000000071872ca */ /* 0x000fe200000e0000 */
[C-C-:B------:R-:W-:Y:S01]  /*187b0*/  IMAD R7, R5.reuse, 0x800, R16.reuse ;  /* 0x0000080005077824 */ /* 0x140fe200078e0210 */
[----:B------:R-:W-:Y:S01]  /*187c0*/  R2UR UR27, R2 ;  /* 0x00000000021b72ca */ /* 0x000fe200000e0000 */
[----:B------:R-:W-:Y:S01]  /*187d0*/  IMAD R16, R5, 0x8000, R16 ;  /* 0x0000800005107824 */ /* 0x000fe200078e0210 */
[----:B------:R-:W-:Y:S01]  /*187e0*/  R2UR UR26, R14 ;  /* 0x000000000e1a72ca */ /* 0x000fe200000e0000 */
[----:B------:R-:W-:Y:S01]  /*187f0*/  UIADD3 UR30, UP1, UR36, 0x1f0, URZ ;  /* 0x000001f0241e7890 */ /* 0x000fe2000ff3e03f */
[----:B------:R-:W-:Y:S01]  /*18800*/  R2UR UR16, R7 ;  /* 0x00000000071072ca */ /* 0x000fe200000e0000 */
[----:B------:R-:W-:Y:S01]  /*18810*/  UIADD3 UR38, UP2, UR36, 0x2f0, URZ ;  /* 0x000002f024267890 */ /* 0x000fe2000ff5e03f */
[----:B------:R-:W-:Y:S01]  /*18820*/  R2UR UR8, R16 ;  /* 0x00000000100872ca */ /* 0x000fe200000e0000 */
[----:B------:R-:W-:Y:S01]  /*18830*/  UIADD3.X UR23, URZ, UR37, URZ, UP0, !UPT ;  /* 0x000000253f177290 */ /* 0x000fe200087fe43f */
[----:B------:R-:W-:Y:S01]  /*18840*/  R2UR UR19, R11 ;  /* 0x000000000b1372ca */ /* 0x000fe200000e0000 */
[----:B------:R-:W-:Y:S01]  /*18850*/  UIADD3.X UR31, URZ, UR37, URZ, UP1, !UPT ;  /* 0x000000253f1f7290 */ /* 0x000fe20008ffe43f */
[----:B------:R-:W-:Y:S01]  /*18860*/  R2UR UR10, R15 ;  /* 0x000000000f0a72ca */ /* 0x000fe200000e0000 */
[----:B------:R-:W-:Y:S01]  /*18870*/  UIADD3 UR24, UR24, 0x100, URZ ;  /* 0x0000010018187890 */ /* 0x000fe2000fffe03f */
[----:B------:R-:W-:Y:S01]  /*18880*/  R2UR UR11, R4 ;  /* 0x00000000040b72ca */ /* 0x000fe200000e0000 */
[----:B------:R-:W-:Y:S01]  /*18890*/  UIADD3.X UR39, URZ, UR37, URZ, UP2, !UPT ;  /* 0x000000253f277290 */ /* 0x000fe200097fe43f */
[----:B------:R-:W-:Y:S01]  /*188a0*/  ISETP.GT.AND P2, PT, R13, 0x1, PT ;  /* 0x000000010d00780c */ /* 0x000fe20003f44270 */
[----:B------:R-:W-:Y:S01]  /*188b0*/  UMOV UR32, 0x0 ;  /* 0x0000000000207882 */ /* 0x000fe20000000000 */
[----:B------:R-:W-:Y:S01]  /*188c0*/  IADD3 R5, R5, 0x1, RZ ;  /* 0x0000000105057810 */ /* 0x000fe20007ffe0ff */
[----:B------:R-:W-:Y:S01]  /*188d0*/  UIADD3 UR16, UR16, 0x30100, URZ ;  /* 0x0003010010107890 */ /* 0x000fe2000fffe03f */
[----:B------:R-:W-:Y:S01]  /*188e0*/  VIADD R11, R11, 0x1 ;  /* 0x000000010b0b7836 */ /* 0x000fe20000000000 */
[----:B------:R-:W-:Y:S01]  /*188f0*/  UIADD3 UR8, UR8, 0x10100, URZ ;  /* 0x0001010008087890 */ /* 0x000fe2000fffe03f */
[----:B------:R-:W-:Y:S01]  /*18900*/  ISETP.NE.AND P1, PT, R5, 0x4, PT ;  /* 0x000000040500780c */ /* 0x000fe20003f25270 */
[----:B------:R-:W-:Y:S01]  /*18910*/  UMOV UR33, 0x10000000 ;  /* 0x1000000000217882 */ /* 0x000fe20000000000 */
[----:B------:R-:W-:Y:S01]  /*18920*/  UMOV UR17, UR25 ;  /* 0x0000001900117c82 */ /* 0x000fe20008000000 */
[----:B------:R-:W-:Y:S01]  /*18930*/  UMOV UR20, UR28 ;  /* 0x0000001c00147c82 */ /* 0x000fe20008000000 */
[----:B------:R-:W-:Y:S01]  /*18940*/  UMOV UR18, UR27 ;  /* 0x0000001b00127c82 */ /* 0x000fe20008000000 */
[----:B------:R0:W-:Y:S01]  /*18950*/  UTMALDG.3D [UR24], [UR22], desc[UR32] ;  /* 0x00002018160075b4 */ /* 0x0001e20008011000 */
[----:B------:R-:W-:Y:S01]  /*18960*/  UMOV UR9, UR25 ;  /* 0x0000001900097c82 */ /* 0x000fe20008000000 */
[----:B------:R-:W-:Y:S01]  /*18970*/  UMOV UR12, UR28 ;  /* 0x0000001c000c7c82 */ /* 0x000fe20008000000 */
[----:B------:R-:W-:Y:S01]  /*18980*/  SEL R10, RZ, 0x1, P1 ;  /* 0x00000001ff0a7807 */ /* 0x000fe20000800000 */
[----:B------:R-:W-:Y:S01]  /*18990*/  VIADD R14, R14, 0x20 ;  /* 0x000000200e0e7836 */ /* 0x000fe20000000000 */
[----:B------:R-:W-:-:S02]  /*189a0*/  IADD3 R15, R15, 0x40, RZ ;  /* 0x000000400f0f7810 */ /* 0x000fc40007ffe0ff */
[----:B------:R-:W-:Y:S01]  /*189b0*/  LOP3.LUT R3, R3, R10, RZ, 0x3c, !PT ;  /* 0x0000000a03037212 */ /* 0x000fe200078e3cff */
[----:B------:R0:W-:Y:S01]  /*189c0*/  UTMALDG.3D [UR16], [UR30], desc[UR32] ;  /* 0x000020101e0075b4 */ /* 0x0001e20008011000 */
[----:B------:R-:W-:Y:S01]  /*189d0*/  SEL R5, R5, RZ, P1 ;  /* 0x000000ff05057207 */ /* 0x000fe20000800000 */
[----:B------:R0:W-:Y:S02]  /*189e0*/  UTMALDG.3D [UR8], [UR38], desc[UR32] ;  /* 0x00002008260075b4 */ /* 0x0001e40008011000 */
[----:B0-----:R-:W-:Y:S05]  /*189f0*/  @P2 BRA `(.L_x_420) ;  /* 0xfffffffc00142947 */ /* 0x001fea000383ffff */
.L_x_416:
[----:B------:R-:W-:Y:S05]  /*18a00*/  BSYNC B1 ;  /* 0x0000000000017941 */ /* 0x000fea0003800000 */
.L_x_415:
[----:B------:R-:W2:Y:S01]  /*18a10*/  LDL.LU R16, [R1+0x200] ;  /* 0x0002000001107983 */ /* 0x000ea20000300800 */
[----:B------:R-:W-:Y:S01]  /*18a20*/  LOP3.LUT P5, RZ, R8, 0xff, RZ, 0xc0, !PT ;  /* 0x000000ff08ff7812 */ /* 0x000fe200078ac0ff */
[----:B------:R-:W-:Y:S01]  /*18a30*/  VIADD R6, R6, UR13 ;  /* 0x0000000d06067c36 */ /* 0x000fe20008000000 */
[----:B------:R-:W-:Y:S01]  /*18a40*/  ULDC.64 UR8, c[0x0][0x750] ;  /* 0x0001d40000087ab9 */ /* 0x000fe20000000a00 */
[----:B------:R-:W3:Y:S01]  /*18a50*/  LDL.LU R12, [R1+0x204] ;  /* 0x00020400010c7983 */ /* 0x000ee20000300800 */
[----:B------:R-:W-:Y:S01]  /*18a60*/  BSSY B1, `(.L_x_421) ;  /* 0x0000070000017945 */ /* 0x000fe20003800000 */
[----:B------:R-:W-:Y:S01]  /*18a70*/  IMAD.MOV.U32 R9, RZ, RZ, -0x1 ;  /* 0xffffffffff097424 */ /* 0x000fe200078e00ff */
[----:B------:R-:W-:Y:S02]  /*18a80*/  SHF.R.U32.HI R2, RZ, 0x2, R6 ;  /* 0x00000002ff027819 */ /* 0x000fe40000011606 */
[----:B------:R-:W-:Y:S02]  /*18a90*/  ISETP.GT.U32.AND P1, PT, R6, 0x3, PT ;  /* 0x000000030600780c */ /* 0x000fe40003f24070 */
[----:B------:R-:W-:-:S02]  /*18aa0*/  LOP3.LUT R2, R2, 0x1, RZ, 0xc0, !PT ;  /* 0x0000000102027812 */ /* 0x000fc400078ec0ff */
[----:B------:R-:W-:Y:S01]  /*18ab0*/  LOP3.LUT R6, R6, 0x3, RZ, 0xc0, !PT ;  /* 0x0000000306067812 */ /* 0x000fe200078ec0ff */
[----:B------:R-:W0:Y:S01]  /*18ac0*/  @P5 S2R R3, SR_CgaCtaId ;  /* 0x0000000000035919 */ /* 0x000e220000008800 */
[----:B------:R-:W-:Y:S02]  /*18ad0*/  ISETP.NE.U32.AND P2, PT, R2, 0x1, PT ;  /* 0x000000010200780c */ /* 0x000fe40003f45070 */
[----:B------:R-:W-:Y:S02]  /*18ae0*/  @P5 MOV R2, 0x400 ;  /* 0x0000040000025802 */ /* 0x000fe40000000f00 */
[----:B------:R-:W-:Y:S02]  /*18af0*/  PRMT R4, RZ, 0x7610, R4 ;  /* 0x00007610ff047816 */ /* 0x000fe40000000004 */
[----:B------:R-:W-:Y:S02]  /*18b00*/  PRMT R8, RZ, 0x7610, R8 ;  /* 0x00007610ff087816 */ /* 0x000fe40000000008 */
[----:B0-----:R-:W-:Y:S01]  /*18b10*/  @P5 LEA R2, R3, R2, 0x18 ;  /* 0x0000000203025211 */ /* 0x001fe200078ec0ff */
[----:B------:R-:W-:-:S03]  /*18b20*/  IMAD.U32 R3, RZ, RZ, UR13 ;  /* 0x0000000dff037e24 */ /* 0x000fc6000f8e00ff */
[----:B------:R0:W-:Y:S02]  /*18b30*/  @P5 SYNCS.ARRIVE.TRANS64.A1T0 RZ, [R2+URZ+0x58], RZ ;  /* 0x000058ff02ff59a7 */ /* 0x0001e4000810003f */
[C---:B------:R-:W-:Y:S02]  /*18b40*/  ISETP.LT.U32.AND P1, PT, R3.reuse, 0x4, P1 ;  /* 0x000000040300780c */ /* 0x040fe40000f21070 */
[----:B------:R-:W-:Y:S02]  /*18b50*/  ISETP.GT.U32.AND P2, PT, R3, 0x3, !P2 ;  /* 0x000000030300780c */ /* 0x000fe40005744070 */
[----:B------:R-:W-:Y:S02]  /*18b60*/  SEL R3, RZ, 0x1, !P1 ;  /* 0x00000001ff037807 */ /* 0x000fe40004800000 */
[----:B0-----:R-:W-:-:S04]  /*18b70*/  SEL R2, RZ, 0x1, !P2 ;  /* 0x00000001ff027807 */ /* 0x001fc80005000000 */
[----:B------:R-:W-:Y:S01]  /*18b80*/  LOP3.LUT R0, R2, R0, R3, 0x96, !PT ;  /* 0x0000000002007212 */ /* 0x000fe200078e9603 */
[----:B------:R-:W-:Y:S01]  /*18b90*/  IMAD.MOV.U32 R2, RZ, RZ, -0x1 ;  /* 0xffffffffff027424 */ /* 0x000fe200078e00ff */
[----:B------:R-:W-:Y:S02]  /*18ba0*/  MOV R3, 0xffffffff ;  /* 0xffffffff00037802 */ /* 0x000fe40000000f00 */
[----:B---3--:R-:W-:-:S04]  /*18bb0*/  IADD3 R12, P1, R12, UR34, RZ ;  /* 0x000000220c0c7c10 */ /* 0x008fc8000ff3e0ff */
[----:B--2---:R-:W-:Y:S01]  /*18bc0*/  IADD3.X R16, R16, UR14, RZ, P1, !PT ;  /* 0x0000000e10107c10 */ /* 0x004fe20008ffe4ff */
[----:B------:R0:W-:Y:S01]  /*18bd0*/  STL [R1+0x204], R12 ;  /* 0x0002040c01007387 */ /* 0x0001e20000100800 */
[----:B------:R-:W-:-:S03]  /*18be0*/  ISETP.GE.U32.AND P1, PT, R12, UR8, PT ;  /* 0x000000080c007c0c */ /* 0x000fc6000bf26070 */
[----:B------:R0:W-:Y:S01]  /*18bf0*/  STL [R1+0x200], R16 ;  /* 0x0002001001007387 */ /* 0x0001e20000100800 */
[----:B------:R-:W-:-:S13]  /*18c00*/  ISETP.GE.U32.AND.EX P1, PT, R16, UR9, PT, P1 ;  /* 0x0000000910007c0c */ /* 0x000fda000bf26110 */
[----:B0-----:R-:W-:Y:S05]  /*18c10*/  @P1 BRA `(.L_x_422) ;  /* 0x0000000400501947 */ /* 0x001fea0003800000 */
[----:B------:R-:W0:Y:S01]  /*18c20*/  S2R R7, SR_CTAID.X ;  /* 0x0000000000077919 */ /* 0x000e220000002500 */
[----:B------:R-:W-:Y:S01]  /*18c30*/  ULDC UR8, c[0x0][0x150] ;  /* 0x0000540000087ab9 */ /* 0x000fe20000000800 */
[----:B------:R-:W1:Y:S01]  /*18c40*/  LDC R4, c[0x0][0x144] ;  /* 0x00005100ff047b82 */ /* 0x000e620000000800 */
[----:B------:R-:W-:Y:S01]  /*18c50*/  ULDC UR11, c[0x0][0x730] ;  /* 0x0001cc00000b7ab9 */ /* 0x000fe20000000800 */
[----:B------:R-:W2:Y:S06]  /*18c60*/  S2R R5, SR_CTAID.Y ;  /* 0x0000000000057919 */ /* 0x000eac0000002600 */
[----:B------:R-:W3:Y:S01]  /*18c70*/  LDC R10, c[0x0][0x148] ;  /* 0x00005200ff0a7b82 */ /* 0x000ee20000000800 */
[----:B0-----:R-:W-:-:S02]  /*18c80*/  I2FP.F32.U32 R2, R7 ;  /* 0x0000000700027245 */ /* 0x001fc40000201000 */
[----:B--2---:R-:W-:-:S03]  /*18c90*/  I2FP.F32.U32 R3, R5 ;  /* 0x0000000500037245 */ /* 0x004fc60000201000 */
[----:B------:R-:W-:Y:S01]  /*18ca0*/  FMUL R2, R2, UR8 ;  /* 0x0000000802027c20 */ /* 0x000fe20008400000 */
[----:B------:R-:W-:Y:S02]  /*18cb0*/  ULDC UR8, c[0x0][0x154] ;  /* 0x0000550000087ab9 */ /* 0x000fe40000000800 */
[----:B------:R-:W-:Y:S01]  /*18cc0*/  FMUL R9, R3, UR8 ;  /* 0x0000000803097c20 */ /* 0x000fe20008400000 */
[----:B------:R-:W-:Y:S02]  /*18cd0*/  ULDC.64 UR8, c[0x0][0x728] ;  /* 0x0001ca0000087ab9 */ /* 0x000fe40000000a00 */
[----:B------:R-:W0:Y:S01]  /*18ce0*/  F2I.U32.TRUNC.NTZ R2, R2 ;  /* 0x0000000200027305 */ /* 0x000e22000020f000 */
[----:B------:R-:W-:-:S04]  /*18cf0*/  ISETP.NE.U32.AND P1, PT, RZ, UR8, PT ;  /* 0x00000008ff007c0c */ /* 0x000fc8000bf25070 */
[----:B------:R-:W-:-:S03]  /*18d00*/  ISETP.NE.AND.EX P1, PT, RZ, UR9, PT, P1 ;  /* 0x00000009ff007c0c */ /* 0x000fc6000bf25310 */
[----:B------:R-:W2:Y:S01]  /*18d10*/  F2I.U32.TRUNC.NTZ R9, R9 ;  /* 0x0000000900097305 */ /* 0x000ea2000020f000 */
[----:B0-----:R-:W-:Y:S01]  /*18d20*/  IMAD.MOV R3, RZ, RZ, -R2 ;  /* 0x000000ffff037224 */ /* 0x001fe200078e0a02 */
[----:B------:R-:W-:-:S03]  /*18d30*/  MOV R2, R12 ;  /* 0x0000000c00027202 */ /* 0x000fc60000000f00 */
[----:B-1----:R-:W-:Y:S02]  /*18d40*/  IMAD R7, R4, R3, R7 ;  /* 0x0000000304077224 */ /* 0x002fe400078e0207 */
[----:B--2---:R-:W-:-:S04]  /*18d50*/  IMAD.MOV R3, RZ, RZ, -R9 ;  /* 0x000000ffff037224 */ /* 0x004fc800078e0a09 */
[----:B---3--:R-:W-:Y:S02]  /*18d60*/  @P4 IMAD R7, R10, R3, R5 ;  /* 0x000000030a074224 */ /* 0x008fe400078e0205 */
[----:B------:R-:W-:Y:S01]  /*18d70*/  IMAD.MOV.U32 R3, RZ, RZ, R16 ;  /* 0x000000ffff037224 */ /* 0x000fe200078e0010 */
[----:B------:R-:W-:Y:S06]  /*18d80*/  @!P1 BRA `(.L_x_423) ;  /* 0x0000000000289947 */ /* 0x000fec0003800000 */
[----:B------:R-:W-:Y:S02]  /*18d90*/  ULDC UR10, c[0x0][0x734] ;  /* 0x0001cd00000a7ab9 */ /* 0x000fe40000000800 */
[----:B------:R-:W-:-:S05]  /*18da0*/  IADD3 R3, P1, R12, UR10, RZ ;  /* 0x0000000a0c037c10 */ /* 0x000fca000ff3e0ff */
[----:B------:R-:W-:-:S04]  /*18db0*/  IMAD.X R9, RZ, RZ, R16, P1 ;  /* 0x000000ffff097224 */ /* 0x000fc800008e0610 */
[----:B------:R-:W-:-:S04]  /*18dc0*/  IMAD.WIDE.U32 R4, R9, UR8, RZ ;  /* 0x0000000809047c25 */ /* 0x000fc8000f8e00ff */
[----:B------:R-:W-:-:S04]  /*18dd0*/  IMAD.WIDE.U32 R4, P1, R3, UR9, R4 ;  /* 0x0000000903047c25 */ /* 0x000fc8000f820004 */
[----:B------:R-:W-:Y:S01]  /*18de0*/  IMAD.WIDE.U32 R2, R3, UR8, RZ ;  /* 0x0000000803027c25 */ /* 0x000fe2000f8e00ff */
[----:B------:R-:W-:-:S04]  /*18df0*/  MOV R2, R5 ;  /* 0x0000000500027202 */ /* 0x000fc80000000f00 */
[----:B------:R-:W-:Y:S01]  /*18e00*/  IADD3 RZ, P2, R3, R4, RZ ;  /* 0x0000000403ff7210 */ /* 0x000fe20007f5e0ff */
[----:B------:R-:W-:-:S04]  /*18e10*/  IMAD.X R3, RZ, RZ, RZ, P1 ;  /* 0x000000ffff037224 */ /* 0x000fc800008e06ff */
[----:B------:R-:W-:-:S08]  /*18e20*/  IMAD.WIDE.U32.X R2, R9, UR9, R2, P2 ;  /* 0x0000000909027c25 */ /* 0x000fd000090e0402 */
.L_x_423:
[--C-:B------:R-:W-:Y:S01]  /*18e30*/  SHF.R.U64 R9, R2, UR11, R3.reuse ;  /* 0x0000000b02097c19 */ /* 0x100fe20008001203 */
[----:B------:R-:W-:Y:S01]  /*18e40*/  ULDC.64 UR8, c[0x0][0x720] ;  /* 0x0001c80000087ab9 */ /* 0x000fe20000000a00 */
[----:B------:R-:W-:Y:S01]  /*18e50*/  SHF.R.U32.HI R2, RZ, UR11, R3 ;  /* 0x0000000bff027c19 */ /* 0x000fe20008011603 */
[----:B------:R-:W-:Y:S01]  /*18e60*/  IMAD.MOV.U32 R3, RZ, RZ, R16 ;  /* 0x000000ffff037224 */ /* 0x000fe200078e0010 */
[----:B------:R-:W-:Y:S01]  /*18e70*/  IADD3 R11, P1, RZ, -R9, RZ ;  /* 0x80000009ff0b7210 */ /* 0x000fe20007f3e0ff */
[----:B------:R-:W-:-:S04]  /*18e80*/  ULDC.64 UR10, c[0x0][0x740] ;  /* 0x0001d000000a7ab9 */ /* 0x000fc80000000a00 */
[----:B------:R-:W-:Y:S01]  /*18e90*/  IMAD.X R2, RZ, RZ, ~R2, P1 ;  /* 0x000000ffff027224 */ /* 0x000fe200008e0e02 */
[----:B------:R-:W-:-:S03]  /*18ea0*/  ISETP.NE.U32.AND P1, PT, RZ, UR10, PT ;  /* 0x0000000aff007c0c */ /* 0x000fc6000bf25070 */
[----:B------:R-:W-:Y:S01]  /*18eb0*/  IMAD R2, R2, UR8, RZ ;  /* 0x0000000802027c24 */ /* 0x000fe2000f8e02ff */
[----:B------:R-:W-:-:S03]  /*18ec0*/  ISETP.NE.AND.EX P1, PT, RZ, UR11, PT, P1 ;  /* 0x0000000bff007c0c */ /* 0x000fc6000bf25310 */
[----:B------:R-:W-:Y:S02]  /*18ed0*/  IMAD R5, R11, UR9, R2 ;  /* 0x000000090b057c24 */ /* 0x000fe4000f8e0202 */
[----:B------:R-:W-:-:S04]  /*18ee0*/  IMAD.MOV.U32 R2, RZ, RZ, R12 ;  /* 0x000000ffff027224 */ /* 0x000fc800078e000c */
[----:B------:R-:W-:Y:S01]  /*18ef0*/  IMAD.WIDE.U32 R2, R11, UR8, R2 ;  /* 0x000000080b027c25 */ /* 0x000fe2000f8e0002 */
[----:B------:R-:W-:-:S04]  /*18f00*/  ULDC UR8, c[0x0][0x718] ;  /* 0x0001c60000087ab9 */ /* 0x000fc80000000800 */
[----:B------:R-:W-:-:S04]  /*18f10*/  IADD3 R3, R3, R5, RZ ;  /* 0x0000000503037210 */ /* 0x000fc80007ffe0ff */
[--C-:B------:R-:W-:Y:S02]  /*18f20*/  SHF.R.U64 R10, R2, UR8, R3.reuse ;  /* 0x00000008020a7c19 */ /* 0x100fe40008001203 */
[----:B------:R-:W-:Y:S01]  /*18f30*/  SHF.R.U32.HI R3, RZ, UR8, R3 ;  /* 0x00000008ff037c19 */ /* 0x000fe20008011603 */
[----:B------:R-:W-:-:S03]  /*18f40*/  ULDC UR8, c[0x0][0x708] ;  /* 0x0001c20000087ab9 */ /* 0x000fc60000000800 */
[--C-:B------:R-:W-:Y:S02]  /*18f50*/  SHF.R.U64 R12, R10, UR8, R3.reuse ;  /* 0x000000080a0c7c19 */ /* 0x100fe40008001203 */
[----:B------:R-:W-:Y:S01]  /*18f60*/  SHF.R.U32.HI R3, RZ, UR8, R3 ;  /* 0x00000008ff037c19 */ /* 0x000fe20008011603 */
[----:B------:R-:W-:-:S03]  /*18f70*/  ULDC UR8, c[0x0][0x758] ;  /* 0x0001d60000087ab9 */ /* 0x000fc60000000800 */
[--C-:B------:R-:W-:Y:S02]  /*18f80*/  SHF.R.U64 R11, R12, UR8, R3.reuse ;  /* 0x000000080c0b7c19 */ /* 0x100fe40008001203 */
[----:B------:R-:W-:-:S03]  /*18f90*/  SHF.R.U32.HI R13, RZ, UR8, R3 ;  /* 0x00000008ff0d7c19 */ /* 0x000fc60008011603 */
[----:B------:R-:W-:Y:S02]  /*18fa0*/  IMAD.MOV.U32 R2, RZ, RZ, R11 ;  /* 0x000000ffff027224 */ /* 0x000fe400078e000b */
[----:B------:R-:W-:Y:S01]  /*18fb0*/  IMAD.MOV.U32 R3, RZ, RZ, R13 ;  /* 0x000000ffff037224 */ /* 0x000fe200078e000d */
[----:B------:R-:W-:Y:S06]  /*18fc0*/  @!P1 BRA `(.L_x_424) ;  /* 0x0000000000289947 */ /* 0x000fec0003800000 */
[----:B------:R-:W-:Y:S02]  /*18fd0*/  ULDC UR8, c[0x0][0x74c] ;  /* 0x0001d30000087ab9 */ /* 0x000fe40000000800 */
[----:B------:R-:W-:-:S05]  /*18fe0*/  IADD3 R3, P1, R11, UR8, RZ ;  /* 0x000000080b037c10 */ /* 0x000fca000ff3e0ff */
[----:B------:R-:W-:-:S04]  /*18ff0*/  IMAD.X R13, RZ, RZ, R13, P1 ;  /* 0x000000ffff0d7224 */ /* 0x000fc800008e060d */
[----:B------:R-:W-:-:S04]  /*19000*/  IMAD.WIDE.U32 R4, R13, UR10, RZ ;  /* 0x0000000a0d047c25 */ /* 0x000fc8000f8e00ff */
[----:B------:R-:W-:-:S04]  /*19010*/  IMAD.WIDE.U32 R4, P1, R3, UR11, R4 ;  /* 0x0000000b03047c25 */ /* 0x000fc8000f820004 */
[----:B------:R-:W-:-:S04]  /*19020*/  IMAD.WIDE.U32 R2, R3, UR10, RZ ;  /* 0x0000000a03027c25 */ /* 0x000fc8000f8e00ff */
[----:B------:R-:W-:Y:S01]  /*19030*/  IMAD.MOV.U32 R2, RZ, RZ, R5 ;  /* 0x000000ffff027224 */ /* 0x000fe200078e0005 */
[----:B------:R-:W-:Y:S02]  /*19040*/  IADD3 RZ, P2, R3, R4, RZ ;  /* 0x0000000403ff7210 */ /* 0x000fe40007f5e0ff */
[----:B------:R-:W-:-:S03]  /*19050*/  IADD3.X R3, RZ, RZ, RZ, P1, !PT ;  /* 0x000000ffff037210 */ /* 0x000fc60000ffe4ff */
[----:B------:R-:W-:-:S08]  /*19060*/  IMAD.WIDE.U32.X R2, R13, UR11, R2, P2 ;  /* 0x0000000b0d027c25 */ /* 0x000fd000090e0402 */
.L_x_424:
[----:B------:R-:W-:Y:S01]  /*19070*/  ULDC UR8, c[0x0][0x748] ;  /* 0x0001d20000087ab9 */ /* 0x000fe20000000800 */
[----:B------:R-:W-:Y:S01]  /*19080*/  LOP3.LUT R12, R12, UR7, RZ, 0xc0, !PT ;  /* 0x000000070c0c7c12 */ /* 0x000fe2000f8ec0ff */
[----:B------:R-:W-:Y:S01]  /*19090*/  IMAD.MOV.U32 R4, RZ, RZ, 0x1 ;  /* 0x00000001ff047424 */ /* 0x000fe200078e00ff */
[----:B------:R-:W-:Y:S01]  /*190a0*/  SHF.R.U64 R3, R2, UR8, R3 ;  /* 0x0000000802037c19 */ /* 0x000fe20008001203 */
[----:B------:R-:W-:-:S04]  /*190b0*/  ULDC UR8, c[0x0][0x738] ;  /* 0x0001ce0000087ab9 */ /* 0x000fc80000000800 */
[----:B------:R-:W-:Y:S02]  /*190c0*/  IMAD.MOV R2, RZ, RZ, -R3 ;  /* 0x000000ffff027224 */ /* 0x000fe400078e0a03 */
[----:B------:R-:W-:Y:S02]  /*190d0*/  IMAD R12, R3, UR5, R12 ;  /* 0x00000005030c7c24 */ /* 0x000fe4000f8e020c */
[----:B------:R-:W-:Y:S01]  /*190e0*/  IMAD R11, R2, UR8, R11 ;  /* 0x00000008020b7c24 */ /* 0x000fe2000f8e020b */
[----:B------:R-:W-:Y:S01]  /*190f0*/  ULDC UR8, c[0x0][0x710] ;  /* 0x0001c40000087ab9 */ /* 0x000fe20000000800 */
[----:B------:R-:W-:Y:S01]  /*19100*/  LOP3.LUT R2, R10, UR4, RZ, 0xc0, !PT ;  /* 0x000000040a027c12 */ /* 0x000fe2000f8ec0ff */
[----:B------:R-:W-:Y:S01]  /*19110*/  IMAD R7, R12, UR8, R7 ;  /* 0x000000080c077c24 */ /* 0x000fe2000f8e0207 */
[----:B------:R-:W-:-:S03]  /*19120*/  ULDC UR8, c[0x0][0x700] ;  /* 0x0001c00000087ab9 */ /* 0x000fc60000000800 */
[----:B------:R-:W-:-:S05]  /*19130*/  IMAD R2, R11, UR8, R2 ;  /* 0x000000080b027c24 */ /* 0x000fca000f8e0202 */
[----:B------:R-:W-:Y:S02]  /*19140*/  SEL R3, R2, R7, !P4 ;  /* 0x0000000702037207 */ /* 0x000fe40006000000 */
[----:B------:R-:W-:-:S07]  /*19150*/  SEL R2, R7, R2, !P4 ;  /* 0x0000000207027207 */ /* 0x000fce0006000000 */
.L_x_422:
[----:B------:R-:W-:Y:S05]  /*19160*/  BSYNC B1 ;  /* 0x0000000000017941 */ /* 0x000fea0003800000 */
.L_x_421:
[----:B------:R-:W-:-:S13]  /*19170*/  LOP3.LUT P1, RZ, R4, 0xff, RZ, 0xc0, !PT ;  /* 0x000000ff04ff7812 */ /* 0x000fda000782c0ff */
[----:B------:R-:W-:Y:S05]  /*19180*/  @P1 BRA `(.L_x_425) ;  /* 0xfffffff000f81947 */ /* 0x000fea000383ffff */
[----:B------:R-:W-:Y:S05]  /*19190*/  BSYNC B0 ;  /* 0x0000000000007941 */ /* 0x000fea0003800000 */
.L_x_413:
[----:B------:R-:W-:-:S03]  /*191a0*/  UMOV UR8, 0xffffffff ;  /* 0xffffffff00087882 */ /* 0x000fc60000000000 */
[----:B------:R-:W-:Y:S05]  /*191b0*/  BRA.DIV UR8, `(.L_x_426) ;  /* 0x0000000608087947 */ /* 0x000fea000b800000 */
[----:B------:R-:W-:-:S13]  /*191c0*/  ELECT P0, URZ, PT ;  /* 0x00000000003f782f */ /* 0x000fda0003800000 */
.L_x_440:
[----:B------:R-:W-:Y:S04]  /*191d0*/  BSSY B0, `(.L_x_427) ;  /* 0x000002c000007945 */ /* 0x000fe80003800000 */
[----:B------:R-:W-:Y:S05]  /*191e0*/  @!P0 BRA `(.L_x_428) ;  /* 0x0000000000a88947 */ /* 0x000fea0003800000 */
[----:B------:R-:W-:-:S04]  /*191f0*/  ULOP3.LUT UR8, UR6, 0x2, URZ, 0xfc, !UPT ;  /* 0x0000000206087892 */ /* 0x000fc8000f8efc3f */
[----:B------:R-:W-:-:S06]  /*19200*/  UISETP.NE.AND UP0, UPT, UR8, 0x3, UPT ;  /* 0x000000030800788c */ /* 0x000fcc000bf05270 */
[----:B------:R-:W-:-:S13]  /*19210*/  PLOP3.LUT P0, PT, PT, PT, UP0, 0x80, 0x0 ;  /* 0x000000000000781c */ /* 0x000fda0003f0f008 */
[----:B------:R-:W-:Y:S05]  /*19220*/  @!P0 BRA `(.L_x_429) ;  /* 0x0000000000048947 */ /* 0x000fea0003800000 */
[----:B------:R-:W-:Y:S01]  /*19230*/  BPT.TRAP 0x1 ;  /* 0x000000040000795c */ /* 0x000fe20000300000 */
.L_x_429:
[----:B------:R-:W0:Y:S01]  /*19240*/  S2R R3, SR_CgaCtaId ;  /* 0x0000000000037919 */ /* 0x000e220000008800 */
[----:B------:R-:W-:-:S04]  /*19250*/  MOV R2, 0x400 ;  /* 0x0000040000027802 */ /* 0x000fc80000000f00 */
[----:B0-----:R-:W-:Y:S02]  /*19260*/  LEA R3, R3, R2, 0x18 ;  /* 0x0000000203037211 */ /* 0x001fe400078ec0ff */
[----:B------:R-:W-:Y:S02]  /*19270*/  SHF.L.U32 R2, R0, 0x1f, RZ ;  /* 0x0000001f00027819 */ /* 0x000fe400000006ff */
[----:B------:R-:W-:-:S05]  /*19280*/  IADD3 R3, R3, 0x20, RZ ;  /* 0x0000002003037810 */ /* 0x000fca0007ffe0ff */
[----:B------:R-:W-:-:S04]  /*19290*/  IMAD R5, R6, 0x8, R3 ;  /* 0x0000000806057824 */ /* 0x000fc800078e0203 */
[----:B------:R-:W0:Y:S02]  /*192a0*/  SYNCS.PHASECHK.TRANS64.TRYWAIT P0, [R5+URZ], R2 ;  /* 0x00000002050075a7 */ /* 0x000e24000800017f */
[----:B0-----:R-:W-:Y:S05]  /*192b0*/  @!P0 BRA `(.L_x_430) ;  /* 0x0000000000ec8947 */ /* 0x001fea0003800000 */
.L_x_441:
[----:B------:R-:W-:-:S05]  /*192c0*/  VIADD R6, R6, 0x1 ;  /* 0x0000000106067836 */ /* 0x000fca0000000000 */
[----:B------:R-:W-:-:S04]  /*192d0*/  ISETP.NE.AND P0, PT, R6, 0x4, PT ;  /* 0x000000040600780c */ /* 0x000fc80003f05270 */
[----:B0-----:R-:W-:Y:S02]  /*192e0*/  SEL R5, RZ, 0x1, P0 ;  /* 0x00000001ff057807 */ /* 0x001fe40000000000 */
[----:B------:R-:W-:Y:S02]  /*192f0*/  SEL R6, R6, RZ, P0 ;  /* 0x000000ff06067207 */ /* 0x000fe40000000000 */
[----:B------:R-:W-:-:S03]  /*19300*/  LOP3.LUT R5, R0, R5, RZ, 0x3c, !PT ;  /* 0x0000000500057212 */ /* 0x000fc600078e3cff */
[----:B------:R-:W-:Y:S01]  /*19310*/  IMAD R7, R6, 0x8, R3 ;  /* 0x0000000806077824 */ /* 0x000fe200078e0203 */
[----:B------:R-:W-:-:S04]  /*19320*/  SHF.L.U32 R0, R5, 0x1f, RZ ;  /* 0x0000001f05007819 */ /* 0x000fc800000006ff */
[----:B------:R-:W0:Y:S02]  /*19330*/  SYNCS.PHASECHK.TRANS64.TRYWAIT P0, [R7+URZ], R0 ;  /* 0x00000000070075a7 */ /* 0x000e24000800017f */
[----:B0-----:R-:W-:Y:S05]  /*19340*/  @!P0 BRA `(.L_x_431) ;  /* 0x0000000000dc8947 */ /* 0x001fea0003800000 */
.L_x_442:
[----:B0-----:R-:W-:-:S04]  /*19350*/  IADD3 R0, R6, 0x1, RZ ;  /* 0x0000000106007810 */ /* 0x001fc80007ffe0ff */
[----:B------:R-:W-:-:S04]  /*19360*/  ISETP.NE.AND P0, PT, R0, 0x4, PT ;  /* 0x000000040000780c */ /* 0x000fc80003f05270 */
[----:B------:R-:W-:Y:S02]  /*19370*/  SEL R2, RZ, 0x1, P0 ;  /* 0x00000001ff027807 */ /* 0x000fe40000000000 */
[----:B------:R-:W-:Y:S02]  /*19380*/  SEL R4, R0, RZ, P0 ;  /* 0x000000ff00047207 */ /* 0x000fe40000000000 */
[----:B------:R-:W-:-:S03]  /*19390*/  LOP3.LUT R5, R5, R2, RZ, 0x3c, !PT ;  /* 0x0000000205057212 */ /* 0x000fc600078e3cff */
[----:B------:R-:W-:Y:S01]  /*193a0*/  IMAD R7, R4, 0x8, R3 ;  /* 0x0000000804077824 */ /* 0x000fe200078e0203 */
[----:B------:R-:W-:-:S04]  /*193b0*/  SHF.L.U32 R0, R5, 0x1f, RZ ;  /* 0x0000001f05007819 */ /* 0x000fc800000006ff */
[----:B------:R-:W0:Y:S02]  /*193c0*/  SYNCS.PHASECHK.TRANS64.TRYWAIT P0, [R7+URZ], R0 ;  /* 0x00000000070075a7 */ /* 0x000e24000800017f */
[----:B0-----:R-:W-:Y:S05]  /*193d0*/  @!P0 BRA `(.L_x_432) ;  /* 0x0000000000cc8947 */ /* 0x001fea0003800000 */
.L_x_443:
[----:B0-----:R-:W-:-:S05]  /*193e0*/  VIADD R0, R4, 0x1 ;  /* 0x0000000104007836 */ /* 0x001fca0000000000 */
[----:B------:R-:W-:-:S04]  /*193f0*/  ISETP.NE.AND P0, PT, R0, 0x4, PT ;  /* 0x000000040000780c */ /* 0x000fc80003f05270 */
[----:B------:R-:W-:Y:S02]  /*19400*/  SEL R2, RZ, 0x1, P0 ;  /* 0x00000001ff027807 */ /* 0x000fe40000000000 */
[----:B------:R-:W-:Y:S02]  /*19410*/  SEL R0, R0, RZ, P0 ;  /* 0x000000ff00007207 */ /* 0x000fe40000000000 */
[----:B------:R-:W-:-:S03]  /*19420*/  LOP3.LUT R2, R5, R2, RZ, 0x3c, !PT ;  /* 0x0000000205027212 */ /* 0x000fc600078e3cff */
[----:B------:R-:W-:Y:S01]  /*19430*/  IMAD R3, R0, 0x8, R3 ;  /* 0x0000000800037824 */ /* 0x000fe200078e0203 */
[----:B------:R-:W-:-:S07]  /*19440*/  SHF.L.U32 R0, R2, 0x1f, RZ ;  /* 0x0000001f02007819 */ /* 0x000fce00000006ff */
.L_x_433:
[----:B0-----:R0:W1:Y:S02]  /*19450*/  SYNCS.PHASECHK.TRANS64.TRYWAIT P0, [R3+URZ], R0 ;  /* 0x00000000030075a7 */ /* 0x001064000800017f */
[----:B-1----:R-:W-:Y:S05]  /*19460*/  @!P0 NANOSLEEP.SYNCS 0x989680 ;  /* 0x009896800000895d */ /* 0x002fea0003900000 */
[----:B------:R-:W1:Y:S02]  /*19470*/  @!P0 SYNCS.PHASECHK.TRANS64 P0, [R3+URZ], R0 ;  /* 0x00000000030085a7 */ /* 0x000e64000800007f */
[----:B-1----:R-:W-:Y:S05]  /*19480*/  @!P0 BRA `(.L_x_433) ;  /* 0xfffffffc00f08947 */ /* 0x002fea000383ffff */
.L_x_428:
[----:B------:R-:W-:Y:S05]  /*19490*/  BSYNC B0 ;  /* 0x0000000000007941 */ /* 0x000fea0003800000 */
.L_x_427:
[----:B------:R-:W-:Y:S05]  /*194a0*/  EXIT ;  /* 0x000000000000794d */ /* 0x000fea0003800000 */
.L_x_17:
[----:B--2---:R-:W-:-:S04]  /*194b0*/  MOV R4, UR12 ;  /* 0x0000000c00047c02 */ /* 0x004fc80008000f00 */
[----:B------:R2:W3:Y:S03]  /*194c0*/  SYNCS.PHASECHK.TRANS64.TRYWAIT P0, [R4+URZ], R2 ;  /* 0x00000002040075a7 */ /* 0x0004e6000800017f */
[----:B---3--:R-:W-:Y:S05]  /*194d0*/  @!P0 NANOSLEEP.SYNCS 0x989680 ;  /* 0x009896800000895d */ /* 0x008fea0003900000 */
[----:B------:R-:W3:Y:S02]  /*194e0*/  @!P0 SYNCS.PHASECHK.TRANS64 P0, [R4+URZ], R2 ;  /* 0x00000002040085a7 */ /* 0x000ee4000800007f */
[----:B---3--:R-:W-:Y:S05]  /*194f0*/  @!P0 BRA `(.L_x_17) ;  /* 0xfffffffc00ec8947 */ /* 0x008fea000383ffff */
[----:B------:R-:W-:Y:S05]  /*19500*/  BRA `(.L_x_16) ;  /* 0xfffffe88006c7947 */ /* 0x000fea000383ffff */
.L_x_414:
[----:B------:R-:W-:Y:S01]  /*19510*/  BSSY B1, `(.L_x_434) ;  /* 0x0000006000017945 */ /* 0x000fe20003800000 */
[----:B------:R-:W-:-:S07]  /*19520*/  IMAD.MOV.U32 R4, RZ, RZ, -0x1 ;  /* 0xffffffffff047424 */ /* 0x000fce00078e00ff */
[----:B------:R-:W-:Y:S05]  /*19530*/  WARPSYNC.COLLECTIVE R4, `(.L_x_435) ;  /* 0x00000000040c7348 */ /* 0x000fea0003c00000 */
[----:B------:R-:W-:Y:S02]  /*19540*/  ELECT P1, UR62, PT ;  /* 0x00000000003e782f */ /* 0x000fe40003820000 */
[----:B------:R-:W-:Y:S01]  /*19550*/  MOV R4, UR62 ;  /* 0x0000003e00047c02 */ /* 0x000fe20008000f00 */
[----:B------:R-:W-:Y:S10]  /*19560*/  ENDCOLLECTIVE ;  /* 0x000000000000791b */ /* 0x000ff40003800000 */
.L_x_435:
[----:B------:R-:W-:Y:S05]  /*19570*/  BSYNC B1 ;  /* 0x0000000000017941 */ /* 0x000fea0003800000 */
.L_x_434:
[----:B------:R-:W-:Y:S05]  /*19580*/  BRA `(.L_x_436) ;  /* 0xfffffff000047947 */ /* 0x000fea000383ffff */
.L_x_417:
[----:B-1----:R1:W2:Y:S02]  /*19590*/  SYNCS.PHASECHK.TRANS64.TRYWAIT P1, [R12+URZ+0x20], R7 ;  /* 0x000020070c0075a7 */ /* 0x0022a4000802017f */
[----:B--2---:R-:W-:Y:S05]  /*195a0*/  @!P1 NANOSLEEP.SYNCS 0x989680 ;  /* 0x009896800000995d */ /* 0x004fea0003900000 */
[----:B------:R-:W2:Y:S02]  /*195b0*/  @!P1 SYNCS.PHASECHK.TRANS64 P1, [R12+URZ+0x20], R7 ;  /* 0x000020070c0095a7 */ /* 0x000ea4000802007f */
[----:B--2---:R-:W-:Y:S05]  /*195c0*/  @!P1 BRA `(.L_x_417) ;  /* 0xfffffffc00f09947 */ /* 0x004fea000383ffff */
[----:B------:R-:W-:Y:S05]  /*195d0*/  BRA `(.L_x_437) ;  /* 0xfffffff0003c7947 */ /* 0x000fea000383ffff */
.L_x_426:
[----:B------:R-:W-:Y:S01]  /*195e0*/  BSSY B0, `(.L_x_438) ;  /* 0x0000006000007945 */ /* 0x000fe20003800000 */
[----:B------:R-:W-:-:S07]  /*195f0*/  IMAD.MOV.U32 R4, RZ, RZ, -0x1 ;  /* 0xffffffffff047424 */ /* 0x000fce00078e00ff */
[----:B------:R-:W-:Y:S05]  /*19600*/  WARPSYNC.COLLECTIVE R4, `(.L_x_439) ;  /* 0x00000000040c7348 */ /* 0x000fea0003c00000 */
[----:B------:R-:W-:Y:S02]  /*19610*/  ELECT P1, UR62, PT ;  /* 0x00000000003e782f */ /* 0x000fe40003820000 */
[----:B------:R-:W-:Y:S01]  /*19620*/  MOV R4, UR62 ;  /* 0x0000003e00047c02 */ /* 0x000fe20008000f00 */
[----:B------:R-:W-:Y:S10]  /*19630*/  ENDCOLLECTIVE ;  /* 0x000000000000791b */ /* 0x000ff40003800000 */
.L_x_439:
[----:B------:R-:W-:Y:S05]  /*19640*/  BSYNC B0 ;  /* 0x0000000000007941 */ /* 0x000fea0003800000 */
.L_x_438:
[----:B------:R-:W-:Y:S01]  /*19650*/  PLOP3.LUT P0, PT, P1, PT, PT, 0x80, 0x0 ;  /* 0x000000000000781c */ /* 0x000fe20000f0f070 */
[----:B------:R-:W-:-:S12]  /*19660*/  BRA `(.L_x_440) ;  /* 0xfffffff800d87947 */ /* 0x000fd8000383ffff */
.L_x_430:
[----:B0-----:R0:W1:Y:S02]  /*19670*/  SYNCS.PHASECHK.TRANS64.TRYWAIT P0, [R5+URZ], R2 ;  /* 0x00000002050075a7 */ /* 0x001064000800017f */
[----:B-1----:R-:W-:Y:S05]  /*19680*/  @!P0 NANOSLEEP.SYNCS 0x989680 ;  /* 0x009896800000895d */ /* 0x002fea0003900000 */
[----:B------:R-:W1:Y:S02]  /*19690*/  @!P0 SYNCS.PHASECHK.TRANS64 P0, [R5+URZ], R2 ;  /* 0x00000002050085a7 */ /* 0x000e64000800007f */
[----:B-1----:R-:W-:Y:S05]  /*196a0*/  @!P0 BRA `(.L_x_430) ;  /* 0xfffffffc00f08947 */ /* 0x002fea000383ffff */
[----:B------:R-:W-:Y:S05]  /*196b0*/  BRA `(.L_x_441) ;  /* 0xfffffffc00007947 */ /* 0x000fea000383ffff */
.L_x_431:
[----:B0-----:R0:W1:Y:S02]  /*196c0*/  SYNCS.PHASECHK.TRANS64.TRYWAIT P0, [R7+URZ], R0 ;  /* 0x00000000070075a7 */ /* 0x001064000800017f */
[----:B-1----:R-:W-:Y:S05]  /*196d0*/  @!P0 NANOSLEEP.SYNCS 0x989680 ;  /* 0x009896800000895d */ /* 0x002fea0003900000 */
[----:B------:R-:W1:Y:S02]  /*196e0*/  @!P0 SYNCS.PHASECHK.TRANS64 P0, [R7+URZ], R0 ;  /* 0x00000000070085a7 */ /* 0x000e64000800007f */
[----:B-1----:R-:W-:Y:S05]  /*196f0*/  @!P0 BRA `(.L_x_431) ;  /* 0xfffffffc00f08947 */ /* 0x002fea000383ffff */
[----:B------:R-:W-:Y:S05]  /*19700*/  BRA `(.L_x_442) ;  /* 0xfffffffc00107947 */ /* 0x000fea000383ffff */
.L_x_432:
[----:B0-----:R0:W1:Y:S02]  /*19710*/  SYNCS.PHASECHK.TRANS64.TRYWAIT P0, [R7+URZ], R0 ;  /* 0x00000000070075a7 */ /* 0x001064000800017f */
[----:B-1----:R-:W-:Y:S05]  /*19720*/  @!P0 NANOSLEEP.SYNCS 0x989680 ;  /* 0x009896800000895d */ /* 0x002fea0003900000 */
[----:B------:R-:W1:Y:S02]  /*19730*/  @!P0 SYNCS.PHASECHK.TRANS64 P0, [R7+URZ], R0 ;  /* 0x00000000070085a7 */ /* 0x000e64000800007f */
[----:B-1----:R-:W-:Y:S05]  /*19740*/  @!P0 BRA `(.L_x_432) ;  /* 0xfffffffc00f08947 */ /* 0x002fea000383ffff */
[----:B------:R-:W-:Y:S05]  /*19750*/  BRA `(.L_x_443) ;  /* 0xfffffffc00207947 */ /* 0x000fea000383ffff */
.L_x_444:
[----:B------:R-:W-:-:S00]  /*19760*/  BRA `(.L_x_444) ;  /* 0xfffffffc00fc7947 */ /* 0x000fc0000383ffff */
[----:B------:R-:W-:-:S00]  /*19770*/  NOP ;  /* 0x0000000000007918 */ /* 0x000fc00000000000 */
        /* <DEDUP_REMOVED lines=8> */
.L_x_445:


//--------------------- .nv.shared._ZN7cutlass13device_kernelINS_4gemm6kernel13GemmUniversalIN4cute5tupleIJiiiiEEENS1_10collective13CollectiveMmaINS1_40MainloopSm90TmaGmmaWarpSpecializedSparseILi4ENS5_IJNS4_1CILi1EEESB_SB_EEENS1_35KernelTmaWarpSpecializedCooperativeEEENS5_IJNSA_ILi256EEESF_NSA_ILi64EEEEEENS_6half_tENS5_IJNS4_6LayoutINS5_IJiNS5_IJNSA_ILi2EEEiEEEiEEENS5_IJlNS5_IJSB_SK_EEElEEEEENSJ_INS5_IJNS5_IJNS5_IJNSA_ILi8EEESK_NSA_ILi4EEEEEEiEEENS5_IJNS5_IJNSA_ILi16EEESK_SK_EEEiEEEiEEENS5_IJNS5_IJNS5_IJSG_SU_NSA_ILi1024EEEEEENSA_ILi4096EEEEEENS5_IJNS5_IJSB_NSA_ILi512EEENSA_ILi32EEEEEElEEElEEEEEEEESI_NS5_IJlSB_lEEENS4_8TiledMMAINS4_8MMA_AtomIJNS4_4SM904GMMA6SPARSE27GMMA_64x256x32_F32F16F16_SSILNS1D_5MajorE0ELS1G_0ELNS1D_7ScaleInE1ELS1H_1ELNS1D_9SparseSelE0EEEEEENSJ_INS5_IJSK_SB_SB_EEENS5_IJSB_NSA_ILi0EEES1M_EEEEENS5_IJNS4_10UnderscoreES1P_S1P_EEEEENS4_13SM90_TMA_LOADENS4_14ComposedLayoutINS4_7SwizzleILi2ELi4ELi3EEENS4_25smem_sparse_ptr_flag_bitsILi2ELi16EEENSJ_INS5_IJNS5_IJSB_SQ_EEENS5_IJSK_S13_EEEEEENS5_IJNS5_IJS1M_SG_EEESN_EEEEEEEvNS4_8identityES1S_NS1T_INS1U_ILi3ELi4ELi3EEENS4_18smem_ptr_flag_bitsILi16EEENSJ_INS5_IJSQ_SG_EEENS5_IJSG_SB_EEEEEEEvS25_EENS_8epilogue10collective6detail29Sm90TmaWarpSpecializedAdapterINS2F_15DefaultEpilogueIfNS5_IJSB_llEEES2J_NS2E_6thread17LinearCombinationIfLi1EffLNS2K_9ScaleType4KindE0ELNS_15FloatRoundStyleE2EfEENS1_15EpilogueDefaultEEEEEvvEEEEvNT_6ParamsE --------------------------
	.section	.nv.shared._ZN7cutlass13device_kernelINS_4gemm6kernel13GemmUniversalIN4cute5tupleIJiiiiEEENS1_10collective13CollectiveMmaINS1_40MainloopSm90TmaGmmaWarpSpecializedSparseILi4ENS5_IJNS4_1CILi1EEESB_SB_EEENS1_35KernelTmaWarpSpecializedCooperativeEEENS5_IJNSA_ILi256EEESF_NSA_ILi64EEEEEENS_6half_tENS5_IJNS4_6LayoutINS5_IJiNS5_IJNSA_ILi2EEEiEEEiEEENS5_IJlNS5_IJSB_SK_EEElEEEEENSJ_INS5_IJNS5_IJNS5_IJNSA_ILi8EEESK_NSA_ILi4EEEEEEiEEENS5_IJNS5_IJNSA_ILi16EEESK_SK_EEEiEEEiEEENS5_IJNS5_IJNS5_IJSG_SU_NSA_ILi1024EEEEEENSA_ILi4096EEEEEENS5_IJNS5_IJSB_NSA_ILi512EEENSA_ILi32EEEEEElEEElEEEEEEEESI_NS5_IJlSB_lEEENS4_8TiledMMAINS4_8MMA_AtomIJNS4_4SM904GMMA6SPARSE27GMMA_64x256x32_F32F16F16_SSILNS1D_5MajorE0ELS1G_0ELNS1D_7ScaleInE1ELS1H_1ELNS1D_9SparseSelE0EEEEEENSJ_INS5_IJSK_SB_SB_EEENS5_IJSB_NSA_ILi0EEES1M_EEEEENS5_IJNS4_10UnderscoreES1P_S1P_EEEEENS4_13SM90_TMA_LOADENS4_14ComposedLayoutINS4_7SwizzleILi2ELi4ELi3EEENS4_25smem_sparse_ptr_flag_bitsILi2ELi16EEENSJ_INS5_IJNS5_IJSB_SQ_EEENS5_IJSK_S13_EEEEEENS5_IJNS5_IJS1M_SG_EEESN_EEEEEEEvNS4_8identityES1S_NS1T_INS1U_ILi3ELi4ELi3EEENS4_18smem_ptr_flag_bitsILi16EEENSJ_INS5_IJSQ_SG_EEENS5_IJSG_SB_EEEEEEEvS25_EENS_8epilogue10collective6detail29Sm90TmaWarpSpecializedAdapterINS2F_15DefaultEpilogueIfNS5_IJSB_llEEES2J_NS2E_6thread17LinearCombinationIfLi1EffLNS2K_9ScaleType4KindE0ELNS_15FloatRoundStyleE2EfEENS1_15EpilogueDefaultEEEEEvvEEEEvNT_6ParamsE,"aw",@nobits
	.sectionflags	@""
	.align	16
	.zero		1024


//--------------------- .nv.shared.reserved.0     --------------------------
	.section	.nv.shared.reserved.0,"aw",@nobits
	.weak		__nv_reservedSMEM_offset_0_alias
	.size		__nv_reservedSMEM_offset_0_alias, 0, 0
	.other		__nv_reservedSMEM_offset_0_alias,@"STO_CUDA_RESERVED_SHARED STV_DEFAULT"
__nv_reservedSMEM_offset_0_alias:
	.zero		0


//--------------------- .nv.global                --------------------------
	.section	.nv.global,"aw",@nobits
.nv.global:
	.type		_ZN39_INTERNAL_3bd6594a_4_k_cu_905b02e6_27854cute1_E,@object
	.size		_ZN39_INTERNAL_3bd6594a_4_k_cu_905b02e6_27854cute1_E,(_ZN39_INTERNAL_3bd6594a_4_k_cu_905b02e6_27854cuda3std3__45__cpo6cbeginE - _ZN39_INTERNAL_3bd6594a_4_k_cu_905b02e6_27854cute1_E)
_ZN39_INTERNAL_3bd6594a_4_k_cu_905b02e6_27854cute1_E:
	.zero		1
	.type		_ZN39_INTERNAL_3bd6594a_4_k_cu_905b02e6_27854cuda3std3__45__cpo6cbeginE,@object
	.size		_ZN39_INTERNAL_3bd6594a_4_k_cu_905b02e6_27854cuda3std3__45__cpo6cbeginE,(_ZN39_INTERNAL_3bd6594a_4_k_cu_905b02e6_27854cuda3std3__48in_placeE - _ZN39_INTERNAL_3bd6594a_4_k_cu_905b02e6_27854cuda3std3__45__cpo6cbeginE)
_ZN39_INTERNAL_3bd6594a_4_k_cu_905b02e6_27854cuda3std3__45__cpo6cbeginE:
	.zero		1
	.type		_ZN39_INTERNAL_3bd6594a_4_k_cu_905b02e6_27854cuda3std3__48in_placeE,@object
	.size		_ZN39_INTERNAL_3bd6594a_4_k_cu_905b02e6_27854cuda3std3__48in_placeE,(_ZN39_INTERNAL_3bd6594a_4_k_cu_905b02e6_27854cuda3std6ranges3__45__cpo9iter_moveE - _ZN39_INTERNAL_3bd6594a_4_k_cu_905b02e6_27854cuda3std3__48in_placeE)
_ZN39_INTERNAL_3bd6594a_4_k_cu_905b02e6_27854cuda3std3__48in_placeE:
	.zero		1
	.type		_ZN39_INTERNAL_3bd6594a_4_k_cu_905b02e6_27854cuda3std6ranges3__45__cpo9iter_moveE,@object
	.size		_ZN39_INTERNAL_3bd6594a_4_k_cu_905b02e6_27854cuda3std6ranges3__45__cpo9iter_moveE,(_ZN39_INTERNAL_3bd6594a_4_k_cu_905b02e6_27854cuda3std3__45__cpo5beginE - _ZN39_INTERNAL_3bd6594a_4_k_cu_905b02e6_27854cuda3std6ranges3__45__cpo9iter_moveE)
_ZN39_INTERNAL_3bd6594a_4_k_cu_905b02e6_27854cuda3std6ranges3__45__cpo9iter_moveE:
	.zero		1
	.type		_ZN39_INTERNAL_3bd6594a_4_k_cu_905b02e6_27854cuda3std3__45__cpo5beginE,@object
	.size		_ZN39_INTERNAL_3bd6594a_4_k_cu_905b02e6_27854cuda3std3__45__cpo5beginE,(_ZN39_INTERNAL_3bd6594a_4_k_cu_905b02e6_27854cuda3std3__441_GLOBAL__N__3bd6594a_4_k_cu_905b02e6_27856ignoreE - _ZN39_INTERNAL_3bd6594a_4_k_cu_905b02e6_27854cuda3std3__45__cpo5beginE)
_ZN39_INTERNAL_3bd6594a_4_k_cu_905b02e6_27854cuda3std3__45__cpo5beginE:
	.zero		1
	.type		_ZN39_INTERNAL_3bd6594a_4_k_cu_905b02e6_27854cuda3std3__441_GLOBAL__N__3bd6594a_4_k_cu_905b02e6_27856ignoreE,@object
	.size		_ZN39_INTERNAL_3bd6594a_4_k_cu_905b02e6_27854cuda3std3__441_GLOBAL__N__3bd6594a_4_k_cu_905b02e6_27856ignoreE,(_ZN39_INTERNAL_3bd6594a_4_k_cu_905b02e6_27854cute7productE - _ZN39_INTERNAL_3bd6594a_4_k_cu_905b02e6_27854cuda3std3__441_GLOBAL__N__3bd6594a_4_k_cu_905b02e6_27856ignoreE)
_ZN39_INTERNAL_3bd6594a_4_k_cu_905b02e6_27854cuda3std3__441_GLOBAL__N__3bd6594a_4_k_cu_905b02e6_27856ignoreE:
	.zero		1
	.type		_ZN39_INTERNAL_3bd6594a_4_k_cu_905b02e6_27854cute7productE,@object
	.size		_ZN39_INTERNAL_3bd6594a_4_k_cu_905b02e6_27854cute7productE,(_ZN39_INTERNAL_3bd6594a_4_k_cu_905b02e6_27854cuda3std3__45__cpo3endE - _ZN39_INTERNAL_3bd6594a_4_k_cu_905b02e6_27854cute7productE)
_ZN39_INTERNAL_3bd6594a_4_k_cu_905b02e6_27854cute7productE:
	.zero		1
	.type		_ZN39_INTERNAL_3bd6594a_4_k_cu_905b02e6_27854cuda3std3__45__cpo3endE,@object
	.size		_ZN39_INTERNAL_3bd6594a_4_k_cu_905b02e6_27854cuda3std3__45__cpo3endE,(_ZN39_INTERNAL_3bd6594a_4_k_cu_905b02e6_27854cuda3std3__419piecewise_constructE - _ZN39_INTERNAL_3bd6594a_4_k_cu_905b02e6_27854cuda3std3__45__cpo3endE)
_ZN39_INTERNAL_3bd6594a_4_k_cu_905b02e6_27854cuda3std3__45__cpo3endE:
	.zero		1
	.type		_ZN39_INTERNAL_3bd6594a_4_k_cu_905b02e6_27854cuda3std3__419piecewise_constructE,@object
	.size		_ZN39_INTERNAL_3bd6594a_4_k_cu_905b02e6_27854cuda3std3__419piecewise_constructE,(_ZN39_INTERNAL_3bd6594a_4_k_cu_905b02e6_27854cuda3std3__45__cpo4cendE - _ZN39_INTERNAL_3bd6594a_4_k_cu_905b02e6_27854cuda3std3__419piecewise_constructE)
_ZN39_INTERNAL_3bd6594a_4_k_cu_905b02e6_27854cuda3std3__419piecewise_constructE:
	.zero		1
	.type		_ZN39_INTERNAL_3bd6594a_4_k_cu_905b02e6_27854cuda3std3__45__cpo4cendE,@object
	.size		_ZN39_INTERNAL_3bd6594a_4_k_cu_905b02e6_27854cuda3std3__45__cpo4cendE,(_ZN39_INTERNAL_3bd6594a_4_k_cu_905b02e6_27854cuda3std6ranges3__45__cpo4swapE - _ZN39_INTERNAL_3bd6594a_4_k_cu_905b02e6_27854cuda3std3__45__cpo4cendE)
_ZN39_INTERNAL_3bd6594a_4_k_cu_905b02e6_27854cuda3std3__45__cpo4cendE:
	.zero		1
	.type		_ZN39_INTERNAL_3bd6594a_4_k_cu_905b02e6_27854cuda3std6ranges3__45__cpo4swapE,@object
	.size		_ZN39_INTERNAL_3bd6594a_4_k_cu_905b02e6_27854cuda3std6ranges3__45__cpo4swapE,(.L_7 - _ZN39_INTERNAL_3bd6594a_4_k_cu_905b02e6_27854cuda3std6ranges3__45__cpo4swapE)
_ZN39_INTERNAL_3bd6594a_4_k_cu_905b02e6_27854cuda3std6ranges3__45__cpo4swapE:
	.zero		1
.L_7:


//--------------------- .nv.constant0._ZN7cutlass13device_kernelINS_4gemm6kernel13GemmUniversalIN4cute5tupleIJiiiiEEENS1_10collective13CollectiveMmaINS1_40MainloopSm90TmaGmmaWarpSpecializedSparseILi4ENS5_IJNS4_1CILi1EEESB_SB_EEENS1_35KernelTmaWarpSpecializedCooperativeEEENS5_IJNSA_ILi256EEESF_NSA_ILi64EEEEEENS_6half_tENS5_IJNS4_6LayoutINS5_IJiNS5_IJNSA_ILi2EEEiEEEiEEENS5_IJlNS5_IJSB_SK_EEElEEEEENSJ_INS5_IJNS5_IJNS5_IJNSA_ILi8EEESK_NSA_ILi4EEEEEEiEEENS5_IJNS5_IJNSA_ILi16EEESK_SK_EEEiEEEiEEENS5_IJNS5_IJNS5_IJSG_SU_NSA_ILi1024EEEEEENSA_ILi4096EEEEEENS5_IJNS5_IJSB_NSA_ILi512EEENSA_ILi32EEEEEElEEElEEEEEEEESI_NS5_IJlSB_lEEENS4_8TiledMMAINS4_8MMA_AtomIJNS4_4SM904GMMA6SPARSE27GMMA_64x256x32_F32F16F16_SSILNS1D_5MajorE0ELS1G_0ELNS1D_7ScaleInE1ELS1H_1ELNS1D_9SparseSelE0EEEEEENSJ_INS5_IJSK_SB_SB_EEENS5_IJSB_NSA_ILi0EEES1M_EEEEENS5_IJNS4_10UnderscoreES1P_S1P_EEEEENS4_13SM90_TMA_LOADENS4_14ComposedLayoutINS4_7SwizzleILi2ELi4ELi3EEENS4_25smem_sparse_ptr_flag_bitsILi2ELi16EEENSJ_INS5_IJNS5_IJSB_SQ_EEENS5_IJSK_S13_EEEEEENS5_IJNS5_IJS1M_SG_EEESN_EEEEEEEvNS4_8identityES1S_NS1T_INS1U_ILi3ELi4ELi3EEENS4_18smem_ptr_flag_bitsILi16EEENSJ_INS5_IJSQ_SG_EEENS5_IJSG_SB_EEEEEEEvS25_EENS_8epilogue10collective6detail29Sm90TmaWarpSpecializedAdapterINS2F_15DefaultEpilogueIfNS5_IJSB_llEEES2J_NS2E_6thread17LinearCombinationIfLi1EffLNS2K_9ScaleType4KindE0ELNS_15FloatRoundStyleE2EfEENS1_15EpilogueDefaultEEEEEvvEEEEvNT_6ParamsE --------------------------
	.section	.nv.constant0._ZN7cutlass13device_kernelINS_4gemm6kernel13GemmUniversalIN4cute5tupleIJiiiiEEENS1_10collective13CollectiveMmaINS1_40MainloopSm90TmaGmmaWarpSpecializedSparseILi4ENS5_IJNS4_1CILi1EEESB_SB_EEENS1_35KernelTmaWarpSpecializedCooperativeEEENS5_IJNSA_ILi256EEESF_NSA_ILi64EEEEEENS_6half_tENS5_IJNS4_6LayoutINS5_IJiNS5_IJNSA_ILi2EEEiEEEiEEENS5_IJlNS5_IJSB_SK_EEElEEEEENSJ_INS5_IJNS5_IJNS5_IJNSA_ILi8EEESK_NSA_ILi4EEEEEEiEEENS5_IJNS5_IJNSA_ILi16EEESK_SK_EEEiEEEiEEENS5_IJNS5_IJNS5_IJSG_SU_NSA_ILi1024EEEEEENSA_ILi4096EEEEEENS5_IJNS5_IJSB_NSA_ILi512EEENSA_ILi32EEEEEElEEElEEEEEEEESI_NS5_IJlSB_lEEENS4_8TiledMMAINS4_8MMA_AtomIJNS4_4SM904GMMA6SPARSE27GMMA_64x256x32_F32F16F16_SSILNS1D_5MajorE0ELS1G_0ELNS1D_7ScaleInE1ELS1H_1ELNS1D_9SparseSelE0EEEEEENSJ_INS5_IJSK_SB_SB_EEENS5_IJSB_NSA_ILi0EEES1M_EEEEENS5_IJNS4_10UnderscoreES1P_S1P_EEEEENS4_13SM90_TMA_LOADENS4_14ComposedLayoutINS4_7SwizzleILi2ELi4ELi3EEENS4_25smem_sparse_ptr_flag_bitsILi2ELi16EEENSJ_INS5_IJNS5_IJSB_SQ_EEENS5_IJSK_S13_EEEEEENS5_IJNS5_IJS1M_SG_EEESN_EEEEEEEvNS4_8identityES1S_NS1T_INS1U_ILi3ELi4ELi3EEENS4_18smem_ptr_flag_bitsILi16EEENSJ_INS5_IJSQ_SG_EEENS5_IJSG_SB_EEEEEEEvS25_EENS_8epilogue10collective6detail29Sm90TmaWarpSpecializedAdapterINS2F_15DefaultEpilogueIfNS5_IJSB_llEEES2J_NS2E_6thread17LinearCombinationIfLi1EffLNS2K_9ScaleType4KindE0ELNS_15FloatRoundStyleE2EfEENS1_15EpilogueDefaultEEEEEvvEEEEvNT_6ParamsE,"a",@progbits
	.sectionflags	@""
	.align	4
.nv.constant0._ZN7cutlass13device_kernelINS_4gemm6kernel13GemmUniversalIN4cute5tupleIJiiiiEEENS1_10collective13CollectiveMmaINS1_40MainloopSm90TmaGmmaWarpSpecializedSparseILi4ENS5_IJNS4_1CILi1EEESB_SB_EEENS1_35KernelTmaWarpSpecializedCooperativeEEENS5_IJNSA_ILi256EEESF_NSA_ILi64EEEEEENS_6half_tENS5_IJNS4_6LayoutINS5_IJiNS5_IJNSA_ILi2EEEiEEEiEEENS5_IJlNS5_IJSB_SK_EEElEEEEENSJ_INS5_IJNS5_IJNS5_IJNSA_ILi8EEESK_NSA_ILi4EEEEEEiEEENS5_IJNS5_IJNSA_ILi16EEESK_SK_EEEiEEEiEEENS5_IJNS5_IJNS5_IJSG_SU_NSA_ILi1024EEEEEENSA_ILi4096EEEEEENS5_IJNS5_IJSB_NSA_ILi512EEENSA_ILi32EEEEEElEEElEEEEEEEESI_NS5_IJlSB_lEEENS4_8TiledMMAINS4_8MMA_AtomIJNS4_4SM904GMMA6SPARSE27GMMA_64x256x32_F32F16F16_SSILNS1D_5MajorE0ELS1G_0ELNS1D_7ScaleInE1ELS1H_1ELNS1D_9SparseSelE0EEEEEENSJ_INS5_IJSK_SB_SB_EEENS5_IJSB_NSA_ILi0EEES1M_EEEEENS5_IJNS4_10UnderscoreES1P_S1P_EEEEENS4_13SM90_TMA_LOADENS4_14ComposedLayoutINS4_7SwizzleILi2ELi4ELi3EEENS4_25smem_sparse_ptr_flag_bitsILi2ELi16EEENSJ_INS5_IJNS5_IJSB_SQ_EEENS5_IJSK_S13_EEEEEENS5_IJNS5_IJS1M_SG_EEESN_EEEEEEEvNS4_8identityES1S_NS1T_INS1U_ILi3ELi4ELi3EEENS4_18smem_ptr_flag_bitsILi16EEENSJ_INS5_IJSQ_SG_EEENS5_IJSG_SB_EEEEEEEvS25_EENS_8epilogue10collective6detail29Sm90TmaWarpSpecializedAdapterINS2F_15DefaultEpilogueIfNS5_IJSB_llEEES2J_NS2E_6thread17LinearCombinationIfLi1EffLNS2K_9ScaleType4KindE0ELNS_15FloatRoundStyleE2EfEENS1_15EpilogueDefaultEEEEEvvEEEEvNT_6ParamsE:
	.zero		1920


//--------------------- SYMBOLS --------------------------

	.type		.nv.reservedSmem.offset0,@object
	.size		.nv.reservedSmem.offset0,0x4
